//
// Generated by NVIDIA NVVM Compiler
//
// Compiler Build ID: CL-36424714
// Cuda compilation tools, release 13.0, V13.0.88
// Based on NVVM 20.0.0
//

.version 9.0
.target sm_100
.address_size 64

	// .globl	_Z6changePfS_i
// _ZZN3cub18CUB_300001_SM_10006detail6reduce28DeviceReduceSingleTileKernelINS2_10policy_hubIfjN4cuda3__47maximumIvEEE10Policy1000EPfSB_jS8_ffNS5_3std3__410__identityEEEvT0_T1_T2_T3_T4_T6_E12temp_storage has been demoted
// _ZZN3cub18CUB_300001_SM_10006detail6reduce18DeviceReduceKernelINS2_10policy_hubIfjN4cuda3__47maximumIvEEE10Policy1000EPfjS8_fNS5_3std3__410__identityEEEvT0_PT3_T1_NS0_13GridEvenShareISI_EET2_T4_E12temp_storage has been demoted
// _ZZN3cub18CUB_300001_SM_10006detail6reduce28DeviceReduceSingleTileKernelINS2_10policy_hubIfjN4cuda3__47maximumIvEEE10Policy1000EPfSB_iS8_ffNS5_3std3__410__identityEEEvT0_T1_T2_T3_T4_T6_E12temp_storage has been demoted
.global .align 1 .b8 _ZN34_INTERNAL_d81e7d33_4_k_cu_ba5bd4d44cuda3std3__45__cpo5beginE[1];
.global .align 1 .b8 _ZN34_INTERNAL_d81e7d33_4_k_cu_ba5bd4d44cuda3std3__45__cpo3endE[1];
.global .align 1 .b8 _ZN34_INTERNAL_d81e7d33_4_k_cu_ba5bd4d44cuda3std3__45__cpo6cbeginE[1];
.global .align 1 .b8 _ZN34_INTERNAL_d81e7d33_4_k_cu_ba5bd4d44cuda3std3__45__cpo4cendE[1];
.global .align 1 .b8 _ZN34_INTERNAL_d81e7d33_4_k_cu_ba5bd4d44cuda3std3__45__cpo6rbeginE[1];
.global .align 1 .b8 _ZN34_INTERNAL_d81e7d33_4_k_cu_ba5bd4d44cuda3std3__45__cpo4rendE[1];
.global .align 1 .b8 _ZN34_INTERNAL_d81e7d33_4_k_cu_ba5bd4d44cuda3std3__45__cpo7crbeginE[1];
.global .align 1 .b8 _ZN34_INTERNAL_d81e7d33_4_k_cu_ba5bd4d44cuda3std3__45__cpo5crendE[1];
.global .align 1 .b8 _ZN34_INTERNAL_d81e7d33_4_k_cu_ba5bd4d44cuda3std3__436_GLOBAL__N__d81e7d33_4_k_cu_ba5bd4d46ignoreE[1];
.global .align 1 .b8 _ZN34_INTERNAL_d81e7d33_4_k_cu_ba5bd4d44cuda3std3__419piecewise_constructE[1];
.global .align 1 .b8 _ZN34_INTERNAL_d81e7d33_4_k_cu_ba5bd4d44cuda3std3__48in_placeE[1];
.global .align 1 .b8 _ZN34_INTERNAL_d81e7d33_4_k_cu_ba5bd4d44cuda3std3__420unreachable_sentinelE[1];
.global .align 1 .b8 _ZN34_INTERNAL_d81e7d33_4_k_cu_ba5bd4d44cuda3std3__47nulloptE[1];
.global .align 1 .b8 _ZN34_INTERNAL_d81e7d33_4_k_cu_ba5bd4d44cuda3std3__48unexpectE[1];
.global .align 1 .b8 _ZN34_INTERNAL_d81e7d33_4_k_cu_ba5bd4d44cuda3std6ranges3__45__cpo4swapE[1];
.global .align 1 .b8 _ZN34_INTERNAL_d81e7d33_4_k_cu_ba5bd4d44cuda3std6ranges3__45__cpo9iter_moveE[1];
.global .align 1 .b8 _ZN34_INTERNAL_d81e7d33_4_k_cu_ba5bd4d44cuda3std6ranges3__45__cpo5beginE[1];
.global .align 1 .b8 _ZN34_INTERNAL_d81e7d33_4_k_cu_ba5bd4d44cuda3std6ranges3__45__cpo3endE[1];
.global .align 1 .b8 _ZN34_INTERNAL_d81e7d33_4_k_cu_ba5bd4d44cuda3std6ranges3__45__cpo6cbeginE[1];
.global .align 1 .b8 _ZN34_INTERNAL_d81e7d33_4_k_cu_ba5bd4d44cuda3std6ranges3__45__cpo4cendE[1];
.global .align 1 .b8 _ZN34_INTERNAL_d81e7d33_4_k_cu_ba5bd4d44cuda3std6ranges3__45__cpo7advanceE[1];
.global .align 1 .b8 _ZN34_INTERNAL_d81e7d33_4_k_cu_ba5bd4d44cuda3std6ranges3__45__cpo9iter_swapE[1];
.global .align 1 .b8 _ZN34_INTERNAL_d81e7d33_4_k_cu_ba5bd4d44cuda3std6ranges3__45__cpo4nextE[1];
.global .align 1 .b8 _ZN34_INTERNAL_d81e7d33_4_k_cu_ba5bd4d44cuda3std6ranges3__45__cpo4prevE[1];
.global .align 1 .b8 _ZN34_INTERNAL_d81e7d33_4_k_cu_ba5bd4d44cuda3std6ranges3__45__cpo4dataE[1];
.global .align 1 .b8 _ZN34_INTERNAL_d81e7d33_4_k_cu_ba5bd4d44cuda3std6ranges3__45__cpo5cdataE[1];
.global .align 1 .b8 _ZN34_INTERNAL_d81e7d33_4_k_cu_ba5bd4d44cuda3std6ranges3__45__cpo4sizeE[1];
.global .align 1 .b8 _ZN34_INTERNAL_d81e7d33_4_k_cu_ba5bd4d44cuda3std6ranges3__45__cpo5ssizeE[1];
.global .align 1 .b8 _ZN34_INTERNAL_d81e7d33_4_k_cu_ba5bd4d44cuda3std6ranges3__45__cpo8distanceE[1];
.global .align 1 .b8 _ZN34_INTERNAL_d81e7d33_4_k_cu_ba5bd4d46thrust24THRUST_300001_SM_1000_NS6system6detail10sequential3seqE[1];
.global .align 1 .b8 _ZN34_INTERNAL_d81e7d33_4_k_cu_ba5bd4d46thrust24THRUST_300001_SM_1000_NS12placeholders2_1E[1];
.global .align 1 .b8 _ZN34_INTERNAL_d81e7d33_4_k_cu_ba5bd4d46thrust24THRUST_300001_SM_1000_NS12placeholders2_2E[1];
.global .align 1 .b8 _ZN34_INTERNAL_d81e7d33_4_k_cu_ba5bd4d46thrust24THRUST_300001_SM_1000_NS12placeholders2_3E[1];
.global .align 1 .b8 _ZN34_INTERNAL_d81e7d33_4_k_cu_ba5bd4d46thrust24THRUST_300001_SM_1000_NS12placeholders2_4E[1];
.global .align 1 .b8 _ZN34_INTERNAL_d81e7d33_4_k_cu_ba5bd4d46thrust24THRUST_300001_SM_1000_NS12placeholders2_5E[1];
.global .align 1 .b8 _ZN34_INTERNAL_d81e7d33_4_k_cu_ba5bd4d46thrust24THRUST_300001_SM_1000_NS12placeholders2_6E[1];
.global .align 1 .b8 _ZN34_INTERNAL_d81e7d33_4_k_cu_ba5bd4d46thrust24THRUST_300001_SM_1000_NS12placeholders2_7E[1];
.global .align 1 .b8 _ZN34_INTERNAL_d81e7d33_4_k_cu_ba5bd4d46thrust24THRUST_300001_SM_1000_NS12placeholders2_8E[1];
.global .align 1 .b8 _ZN34_INTERNAL_d81e7d33_4_k_cu_ba5bd4d46thrust24THRUST_300001_SM_1000_NS12placeholders2_9E[1];
.global .align 1 .b8 _ZN34_INTERNAL_d81e7d33_4_k_cu_ba5bd4d46thrust24THRUST_300001_SM_1000_NS12placeholders3_10E[1];

.visible .entry _Z6changePfS_i(
	.param .u64 .ptr .align 1 _Z6changePfS_i_param_0,
	.param .u64 .ptr .align 1 _Z6changePfS_i_param_1,
	.param .u32 _Z6changePfS_i_param_2
)
{
	.reg .pred 	%p<6>;
	.reg .b32 	%r<10>;
	.reg .b32 	%f<9>;
	.reg .b64 	%rd<12>;

	ld.param.u64 	%rd1, [_Z6changePfS_i_param_0];
	ld.param.u64 	%rd2, [_Z6changePfS_i_param_1];
	ld.param.u32 	%r3, [_Z6changePfS_i_param_2];
	mov.u32 	%r4, %ntid.x;
	mov.u32 	%r5, %ctaid.x;
	mov.u32 	%r6, %tid.x;
	mad.lo.s32 	%r1, %r4, %r5, %r6;
	setp.le.s32 	%p1, %r1, %r3;
	@%p1 bra 	$L__BB0_4;
	rem.s32 	%r2, %r1, %r3;
	setp.eq.s32 	%p2, %r2, 0;
	@%p2 bra 	$L__BB0_4;
	add.s32 	%r7, %r3, -1;
	mad.lo.s32 	%r8, %r7, %r3, -1;
	setp.ge.s32 	%p3, %r1, %r8;
	setp.eq.s32 	%p4, %r2, %r7;
	or.pred  	%p5, %p3, %p4;
	@%p5 bra 	$L__BB0_4;
	cvta.to.global.u64 	%rd3, %rd2;
	mul.wide.s32 	%rd4, %r1, 4;
	add.s64 	%rd5, %rd3, %rd4;
	ld.global.f32 	%f1, [%rd5+-4];
	ld.global.f32 	%f2, [%rd5+4];
	add.f32 	%f3, %f1, %f2;
	mul.wide.s32 	%rd6, %r3, 4;
	add.s64 	%rd7, %rd5, %rd6;
	ld.global.f32 	%f4, [%rd7];
	add.f32 	%f5, %f3, %f4;
	sub.s32 	%r9, %r1, %r3;
	mul.wide.s32 	%rd8, %r9, 4;
	add.s64 	%rd9, %rd3, %rd8;
	ld.global.f32 	%f6, [%rd9];
	add.f32 	%f7, %f5, %f6;
	mul.f32 	%f8, %f7, 0f3E800000;
	cvta.to.global.u64 	%rd10, %rd1;
	add.s64 	%rd11, %rd10, %rd4;
	st.global.f32 	[%rd11], %f8;
$L__BB0_4:
	ret;

}
	// .globl	_Z22subtract_modulo_kernelPfS_S_i
.visible .entry _Z22subtract_modulo_kernelPfS_S_i(
	.param .u64 .ptr .align 1 _Z22subtract_modulo_kernelPfS_S_i_param_0,
	.param .u64 .ptr .align 1 _Z22subtract_modulo_kernelPfS_S_i_param_1,
	.param .u64 .ptr .align 1 _Z22subtract_modulo_kernelPfS_S_i_param_2,
	.param .u32 _Z22subtract_modulo_kernelPfS_S_i_param_3
)
{
	.reg .pred 	%p<3>;
	.reg .b32 	%r<7>;
	.reg .b32 	%f<5>;
	.reg .b64 	%rd<14>;

	ld.param.u64 	%rd2, [_Z22subtract_modulo_kernelPfS_S_i_param_0];
	ld.param.u64 	%rd3, [_Z22subtract_modulo_kernelPfS_S_i_param_1];
	ld.param.u64 	%rd4, [_Z22subtract_modulo_kernelPfS_S_i_param_2];
	ld.param.u32 	%r2, [_Z22subtract_modulo_kernelPfS_S_i_param_3];
	cvta.to.global.u64 	%rd1, %rd4;
	mov.u32 	%r3, %ntid.x;
	mov.u32 	%r4, %ctaid.x;
	mov.u32 	%r5, %tid.x;
	mad.lo.s32 	%r1, %r3, %r4, %r5;
	mul.lo.s32 	%r6, %r2, %r2;
	setp.ge.s32 	%p1, %r1, %r6;
	@%p1 bra 	$L__BB1_4;
	cvta.to.global.u64 	%rd5, %rd2;
	cvta.to.global.u64 	%rd6, %rd3;
	mul.wide.s32 	%rd7, %r1, 4;
	add.s64 	%rd8, %rd5, %rd7;
	ld.global.f32 	%f2, [%rd8];
	add.s64 	%rd9, %rd6, %rd7;
	ld.global.f32 	%f3, [%rd9];
	sub.f32 	%f1, %f2, %f3;
	setp.geu.f32 	%p2, %f1, 0f00000000;
	@%p2 bra 	$L__BB1_3;
	neg.f32 	%f4, %f1;
	add.s64 	%rd13, %rd1, %rd7;
	st.global.f32 	[%rd13], %f4;
	bra.uni 	$L__BB1_4;
$L__BB1_3:
	add.s64 	%rd11, %rd1, %rd7;
	st.global.f32 	[%rd11], %f1;
$L__BB1_4:
	ret;

}
	// .globl	_ZN3cub18CUB_300001_SM_10006detail11EmptyKernelIvEEvv
.visible .entry _ZN3cub18CUB_300001_SM_10006detail11EmptyKernelIvEEvv()
{


	ret;

}
	// .globl	_ZN3cub18CUB_300001_SM_10006detail6reduce28DeviceReduceSingleTileKernelINS2_10policy_hubIfjN4cuda3__47maximumIvEEE10Policy1000EPfSB_jS8_ffNS5_3std3__410__identityEEEvT0_T1_T2_T3_T4_T6_
.visible .entry _ZN3cub18CUB_300001_SM_10006detail6reduce28DeviceReduceSingleTileKernelINS2_10policy_hubIfjN4cuda3__47maximumIvEEE10Policy1000EPfSB_jS8_ffNS5_3std3__410__identityEEEvT0_T1_T2_T3_T4_T6_(
	.param .u64 .ptr .align 1 _ZN3cub18CUB_300001_SM_10006detail6reduce28DeviceReduceSingleTileKernelINS2_10policy_hubIfjN4cuda3__47maximumIvEEE10Policy1000EPfSB_jS8_ffNS5_3std3__410__identityEEEvT0_T1_T2_T3_T4_T6__param_0,
	.param .u64 .ptr .align 1 _ZN3cub18CUB_300001_SM_10006detail6reduce28DeviceReduceSingleTileKernelINS2_10policy_hubIfjN4cuda3__47maximumIvEEE10Policy1000EPfSB_jS8_ffNS5_3std3__410__identityEEEvT0_T1_T2_T3_T4_T6__param_1,
	.param .u32 _ZN3cub18CUB_300001_SM_10006detail6reduce28DeviceReduceSingleTileKernelINS2_10policy_hubIfjN4cuda3__47maximumIvEEE10Policy1000EPfSB_jS8_ffNS5_3std3__410__identityEEEvT0_T1_T2_T3_T4_T6__param_2,
	.param .align 1 .b8 _ZN3cub18CUB_300001_SM_10006detail6reduce28DeviceReduceSingleTileKernelINS2_10policy_hubIfjN4cuda3__47maximumIvEEE10Policy1000EPfSB_jS8_ffNS5_3std3__410__identityEEEvT0_T1_T2_T3_T4_T6__param_3[1],
	.param .f32 _ZN3cub18CUB_300001_SM_10006detail6reduce28DeviceReduceSingleTileKernelINS2_10policy_hubIfjN4cuda3__47maximumIvEEE10Policy1000EPfSB_jS8_ffNS5_3std3__410__identityEEEvT0_T1_T2_T3_T4_T6__param_4,
	.param .align 1 .b8 _ZN3cub18CUB_300001_SM_10006detail6reduce28DeviceReduceSingleTileKernelINS2_10policy_hubIfjN4cuda3__47maximumIvEEE10Policy1000EPfSB_jS8_ffNS5_3std3__410__identityEEEvT0_T1_T2_T3_T4_T6__param_5[1]
)
.maxntid 256
.minnctapersm 1
{
	.reg .pred 	%p<252>;
	.reg .b32 	%r<419>;
	.reg .b32 	%f<445>;
	.reg .b64 	%rd<122>;
	// demoted variable
	.shared .align 4 .b8 _ZZN3cub18CUB_300001_SM_10006detail6reduce28DeviceReduceSingleTileKernelINS2_10policy_hubIfjN4cuda3__47maximumIvEEE10Policy1000EPfSB_jS8_ffNS5_3std3__410__identityEEEvT0_T1_T2_T3_T4_T6_E12temp_storage[44];
	ld.param.u64 	%rd15, [_ZN3cub18CUB_300001_SM_10006detail6reduce28DeviceReduceSingleTileKernelINS2_10policy_hubIfjN4cuda3__47maximumIvEEE10Policy1000EPfSB_jS8_ffNS5_3std3__410__identityEEEvT0_T1_T2_T3_T4_T6__param_0];
	ld.param.u64 	%rd16, [_ZN3cub18CUB_300001_SM_10006detail6reduce28DeviceReduceSingleTileKernelINS2_10policy_hubIfjN4cuda3__47maximumIvEEE10Policy1000EPfSB_jS8_ffNS5_3std3__410__identityEEEvT0_T1_T2_T3_T4_T6__param_1];
	ld.param.u32 	%r70, [_ZN3cub18CUB_300001_SM_10006detail6reduce28DeviceReduceSingleTileKernelINS2_10policy_hubIfjN4cuda3__47maximumIvEEE10Policy1000EPfSB_jS8_ffNS5_3std3__410__identityEEEvT0_T1_T2_T3_T4_T6__param_2];
	ld.param.f32 	%f58, [_ZN3cub18CUB_300001_SM_10006detail6reduce28DeviceReduceSingleTileKernelINS2_10policy_hubIfjN4cuda3__47maximumIvEEE10Policy1000EPfSB_jS8_ffNS5_3std3__410__identityEEEvT0_T1_T2_T3_T4_T6__param_4];
	cvta.to.global.u64 	%rd1, %rd16;
	setp.ne.s32 	%p1, %r70, 0;
	@%p1 bra 	$L__BB3_3;
	mov.u32 	%r392, %tid.x;
	setp.ne.s32 	%p251, %r392, 0;
	@%p251 bra 	$L__BB3_76;
	st.global.f32 	[%rd1], %f58;
	bra.uni 	$L__BB3_76;
$L__BB3_3:
	and.b64  	%rd17, %rd15, 15;
	setp.ne.s64 	%p2, %rd17, 0;
	@%p2 bra 	$L__BB3_39;
	setp.gt.u32 	%p126, %r70, 4095;
	@%p126 bra 	$L__BB3_23;
	mov.u32 	%r1, %tid.x;
	setp.ge.u32 	%p191, %r1, %r70;
	mov.f32 	%f423, 0f00000000;
	mov.u32 	%r396, %r1;
	@%p191 bra 	$L__BB3_7;
	mul.wide.u32 	%rd110, %r1, 4;
	add.s64 	%rd109, %rd15, %rd110;
	// begin inline asm
	ld.global.nc.u32 %r312, [%rd109];
	// end inline asm
	mov.b32 	%f423, %r312;
	add.s32 	%r396, %r1, 256;
$L__BB3_7:
	setp.ge.u32 	%p192, %r396, %r70;
	@%p192 bra 	$L__BB3_14;
	not.b32 	%r313, %r396;
	add.s32 	%r4, %r70, %r313;
	and.b32  	%r314, %r4, 768;
	setp.eq.s32 	%p193, %r314, 768;
	@%p193 bra 	$L__BB3_11;
	mul.wide.u32 	%rd111, %r396, 4;
	add.s64 	%rd118, %rd15, %rd111;
	shr.u32 	%r315, %r4, 8;
	add.s32 	%r316, %r315, 1;
	and.b32  	%r317, %r316, 3;
	neg.s32 	%r394, %r317;
$L__BB3_10:
	.pragma "nounroll";
	// begin inline asm
	ld.global.nc.u32 %r318, [%rd118];
	// end inline asm
	mov.b32 	%f336, %r318;
	setp.lt.f32 	%p194, %f423, %f336;
	selp.f32 	%f423, %f336, %f423, %p194;
	add.s32 	%r396, %r396, 256;
	add.s64 	%rd118, %rd118, 1024;
	add.s32 	%r394, %r394, 1;
	setp.ne.s32 	%p195, %r394, 0;
	@%p195 bra 	$L__BB3_10;
$L__BB3_11:
	setp.lt.u32 	%p196, %r4, 768;
	@%p196 bra 	$L__BB3_14;
	mul.wide.u32 	%rd113, %r396, 4;
	add.s64 	%rd119, %rd15, %rd113;
$L__BB3_13:
	// begin inline asm
	ld.global.nc.u32 %r319, [%rd119];
	// end inline asm
	mov.b32 	%f337, %r319;
	setp.lt.f32 	%p197, %f423, %f337;
	selp.f32 	%f338, %f337, %f423, %p197;
	add.s64 	%rd115, %rd119, 1024;
	// begin inline asm
	ld.global.nc.u32 %r320, [%rd115];
	// end inline asm
	mov.b32 	%f339, %r320;
	setp.lt.f32 	%p198, %f338, %f339;
	selp.f32 	%f340, %f339, %f338, %p198;
	add.s64 	%rd116, %rd119, 2048;
	// begin inline asm
	ld.global.nc.u32 %r321, [%rd116];
	// end inline asm
	mov.b32 	%f341, %r321;
	setp.lt.f32 	%p199, %f340, %f341;
	selp.f32 	%f342, %f341, %f340, %p199;
	add.s64 	%rd117, %rd119, 3072;
	// begin inline asm
	ld.global.nc.u32 %r322, [%rd117];
	// end inline asm
	mov.b32 	%f343, %r322;
	setp.lt.f32 	%p200, %f342, %f343;
	selp.f32 	%f423, %f343, %f342, %p200;
	add.s32 	%r396, %r396, 1024;
	add.s64 	%rd119, %rd119, 4096;
	setp.lt.s32 	%p201, %r396, %r70;
	@%p201 bra 	$L__BB3_13;
$L__BB3_14:
	setp.lt.u32 	%p202, %r70, 256;
	@%p202 bra 	$L__BB3_19;
	// begin inline asm
	mov.u32 %r361, %laneid;
	// end inline asm
	mov.b32 	%r363, %f423;
	mov.b32 	%r364, 1;
	mov.b32 	%r385, 31;
	mov.b32 	%r386, -1;
	// begin inline asm
	shfl.sync.down.b32 %r362, %r363, %r364, %r385, %r386;
	// end inline asm
	mov.b32 	%f391, %r362;
	setp.gt.s32 	%p230, %r361, 30;
	setp.lt.f32 	%p231, %f423, %f391;
	selp.f32 	%f392, %f391, %f423, %p231;
	selp.f32 	%f393, %f423, %f392, %p230;
	mov.b32 	%r368, %f393;
	mov.b32 	%r369, 2;
	// begin inline asm
	shfl.sync.down.b32 %r367, %r368, %r369, %r385, %r386;
	// end inline asm
	mov.b32 	%f394, %r367;
	setp.gt.s32 	%p232, %r361, 29;
	setp.lt.f32 	%p233, %f393, %f394;
	selp.f32 	%f395, %f394, %f393, %p233;
	selp.f32 	%f396, %f393, %f395, %p232;
	mov.b32 	%r373, %f396;
	mov.b32 	%r374, 4;
	// begin inline asm
	shfl.sync.down.b32 %r372, %r373, %r374, %r385, %r386;
	// end inline asm
	mov.b32 	%f397, %r372;
	setp.gt.s32 	%p234, %r361, 27;
	setp.lt.f32 	%p235, %f396, %f397;
	selp.f32 	%f398, %f397, %f396, %p235;
	selp.f32 	%f399, %f396, %f398, %p234;
	mov.b32 	%r378, %f399;
	mov.b32 	%r379, 8;
	// begin inline asm
	shfl.sync.down.b32 %r377, %r378, %r379, %r385, %r386;
	// end inline asm
	mov.b32 	%f400, %r377;
	setp.gt.s32 	%p236, %r361, 23;
	setp.lt.f32 	%p237, %f399, %f400;
	selp.f32 	%f401, %f400, %f399, %p237;
	selp.f32 	%f402, %f399, %f401, %p236;
	mov.b32 	%r383, %f402;
	mov.b32 	%r384, 16;
	// begin inline asm
	shfl.sync.down.b32 %r382, %r383, %r384, %r385, %r386;
	// end inline asm
	mov.b32 	%f403, %r382;
	setp.gt.s32 	%p238, %r361, 15;
	setp.lt.f32 	%p239, %f402, %f403;
	selp.f32 	%f10, %f403, %f402, %p239;
	selp.f32 	%f444, %f402, %f10, %p238;
	setp.ne.s32 	%p240, %r361, 0;
	@%p240 bra 	$L__BB3_17;
	shr.u32 	%r387, %r1, 3;
	and.b32  	%r388, %r387, 124;
	mov.u32 	%r389, _ZZN3cub18CUB_300001_SM_10006detail6reduce28DeviceReduceSingleTileKernelINS2_10policy_hubIfjN4cuda3__47maximumIvEEE10Policy1000EPfSB_jS8_ffNS5_3std3__410__identityEEEvT0_T1_T2_T3_T4_T6_E12temp_storage;
	add.s32 	%r390, %r389, %r388;
	st.shared.f32 	[%r390+8], %f10;
$L__BB3_17:
	bar.sync 	0;
	setp.ne.s32 	%p241, %r1, 0;
	@%p241 bra 	$L__BB3_74;
	ld.shared.f32 	%f404, [_ZZN3cub18CUB_300001_SM_10006detail6reduce28DeviceReduceSingleTileKernelINS2_10policy_hubIfjN4cuda3__47maximumIvEEE10Policy1000EPfSB_jS8_ffNS5_3std3__410__identityEEEvT0_T1_T2_T3_T4_T6_E12temp_storage+12];
	setp.lt.f32 	%p242, %f444, %f404;
	selp.f32 	%f405, %f404, %f444, %p242;
	ld.shared.f32 	%f406, [_ZZN3cub18CUB_300001_SM_10006detail6reduce28DeviceReduceSingleTileKernelINS2_10policy_hubIfjN4cuda3__47maximumIvEEE10Policy1000EPfSB_jS8_ffNS5_3std3__410__identityEEEvT0_T1_T2_T3_T4_T6_E12temp_storage+16];
	setp.lt.f32 	%p243, %f405, %f406;
	selp.f32 	%f407, %f406, %f405, %p243;
	ld.shared.f32 	%f408, [_ZZN3cub18CUB_300001_SM_10006detail6reduce28DeviceReduceSingleTileKernelINS2_10policy_hubIfjN4cuda3__47maximumIvEEE10Policy1000EPfSB_jS8_ffNS5_3std3__410__identityEEEvT0_T1_T2_T3_T4_T6_E12temp_storage+20];
	setp.lt.f32 	%p244, %f407, %f408;
	selp.f32 	%f409, %f408, %f407, %p244;
	ld.shared.f32 	%f410, [_ZZN3cub18CUB_300001_SM_10006detail6reduce28DeviceReduceSingleTileKernelINS2_10policy_hubIfjN4cuda3__47maximumIvEEE10Policy1000EPfSB_jS8_ffNS5_3std3__410__identityEEEvT0_T1_T2_T3_T4_T6_E12temp_storage+24];
	setp.lt.f32 	%p245, %f409, %f410;
	selp.f32 	%f411, %f410, %f409, %p245;
	ld.shared.f32 	%f412, [_ZZN3cub18CUB_300001_SM_10006detail6reduce28DeviceReduceSingleTileKernelINS2_10policy_hubIfjN4cuda3__47maximumIvEEE10Policy1000EPfSB_jS8_ffNS5_3std3__410__identityEEEvT0_T1_T2_T3_T4_T6_E12temp_storage+28];
	setp.lt.f32 	%p246, %f411, %f412;
	selp.f32 	%f413, %f412, %f411, %p246;
	ld.shared.f32 	%f414, [_ZZN3cub18CUB_300001_SM_10006detail6reduce28DeviceReduceSingleTileKernelINS2_10policy_hubIfjN4cuda3__47maximumIvEEE10Policy1000EPfSB_jS8_ffNS5_3std3__410__identityEEEvT0_T1_T2_T3_T4_T6_E12temp_storage+32];
	setp.lt.f32 	%p247, %f413, %f414;
	selp.f32 	%f415, %f414, %f413, %p247;
	ld.shared.f32 	%f416, [_ZZN3cub18CUB_300001_SM_10006detail6reduce28DeviceReduceSingleTileKernelINS2_10policy_hubIfjN4cuda3__47maximumIvEEE10Policy1000EPfSB_jS8_ffNS5_3std3__410__identityEEEvT0_T1_T2_T3_T4_T6_E12temp_storage+36];
	setp.lt.f32 	%p248, %f415, %f416;
	selp.f32 	%f444, %f416, %f415, %p248;
	bra.uni 	$L__BB3_74;
$L__BB3_19:
	// begin inline asm
	mov.u32 %r323, %laneid;
	// end inline asm
	and.b32  	%r349, %r1, 992;
	add.s32 	%r350, %r349, 32;
	setp.gt.u32 	%p203, %r350, %r70;
	not.b32 	%r351, %r349;
	add.s32 	%r352, %r70, %r351;
	selp.b32 	%r347, %r352, 31, %p203;
	mov.b32 	%r325, %f423;
	mov.b32 	%r326, 1;
	mov.b32 	%r348, -1;
	// begin inline asm
	shfl.sync.down.b32 %r324, %r325, %r326, %r347, %r348;
	// end inline asm
	mov.b32 	%f344, %r324;
	setp.lt.s32 	%p204, %r323, %r347;
	setp.lt.f32 	%p205, %f423, %f344;
	selp.f32 	%f345, %f344, %f423, %p205;
	selp.f32 	%f346, %f345, %f423, %p204;
	mov.b32 	%r330, %f346;
	mov.b32 	%r331, 2;
	// begin inline asm
	shfl.sync.down.b32 %r329, %r330, %r331, %r347, %r348;
	// end inline asm
	mov.b32 	%f347, %r329;
	add.s32 	%r353, %r323, 2;
	setp.gt.s32 	%p206, %r353, %r347;
	setp.lt.f32 	%p207, %f346, %f347;
	selp.f32 	%f348, %f347, %f346, %p207;
	selp.f32 	%f349, %f346, %f348, %p206;
	mov.b32 	%r335, %f349;
	mov.b32 	%r336, 4;
	// begin inline asm
	shfl.sync.down.b32 %r334, %r335, %r336, %r347, %r348;
	// end inline asm
	mov.b32 	%f350, %r334;
	add.s32 	%r354, %r323, 4;
	setp.gt.s32 	%p208, %r354, %r347;
	setp.lt.f32 	%p209, %f349, %f350;
	selp.f32 	%f351, %f350, %f349, %p209;
	selp.f32 	%f352, %f349, %f351, %p208;
	mov.b32 	%r340, %f352;
	mov.b32 	%r341, 8;
	// begin inline asm
	shfl.sync.down.b32 %r339, %r340, %r341, %r347, %r348;
	// end inline asm
	mov.b32 	%f353, %r339;
	add.s32 	%r355, %r323, 8;
	setp.gt.s32 	%p210, %r355, %r347;
	setp.lt.f32 	%p211, %f352, %f353;
	selp.f32 	%f354, %f353, %f352, %p211;
	selp.f32 	%f355, %f352, %f354, %p210;
	mov.b32 	%r345, %f355;
	mov.b32 	%r346, 16;
	// begin inline asm
	shfl.sync.down.b32 %r344, %r345, %r346, %r347, %r348;
	// end inline asm
	mov.b32 	%f356, %r344;
	add.s32 	%r356, %r323, 16;
	setp.gt.s32 	%p212, %r356, %r347;
	setp.lt.f32 	%p213, %f355, %f356;
	selp.f32 	%f357, %f356, %f355, %p213;
	selp.f32 	%f444, %f355, %f357, %p212;
	setp.ne.s32 	%p214, %r323, 0;
	@%p214 bra 	$L__BB3_21;
	shr.u32 	%r357, %r1, 3;
	and.b32  	%r358, %r357, 124;
	mov.u32 	%r359, _ZZN3cub18CUB_300001_SM_10006detail6reduce28DeviceReduceSingleTileKernelINS2_10policy_hubIfjN4cuda3__47maximumIvEEE10Policy1000EPfSB_jS8_ffNS5_3std3__410__identityEEEvT0_T1_T2_T3_T4_T6_E12temp_storage;
	add.s32 	%r360, %r359, %r358;
	st.shared.f32 	[%r360+8], %f444;
$L__BB3_21:
	bar.sync 	0;
	setp.ne.s32 	%p215, %r1, 0;
	@%p215 bra 	$L__BB3_74;
	setp.gt.u32 	%p216, %r70, 32;
	ld.shared.f32 	%f358, [_ZZN3cub18CUB_300001_SM_10006detail6reduce28DeviceReduceSingleTileKernelINS2_10policy_hubIfjN4cuda3__47maximumIvEEE10Policy1000EPfSB_jS8_ffNS5_3std3__410__identityEEEvT0_T1_T2_T3_T4_T6_E12temp_storage+12];
	setp.lt.f32 	%p217, %f444, %f358;
	selp.f32 	%f360, %f358, %f444, %p217;
	selp.f32 	%f361, %f360, %f444, %p216;
	setp.gt.u32 	%p218, %r70, 64;
	ld.shared.f32 	%f363, [_ZZN3cub18CUB_300001_SM_10006detail6reduce28DeviceReduceSingleTileKernelINS2_10policy_hubIfjN4cuda3__47maximumIvEEE10Policy1000EPfSB_jS8_ffNS5_3std3__410__identityEEEvT0_T1_T2_T3_T4_T6_E12temp_storage+16];
	setp.lt.f32 	%p219, %f361, %f363;
	selp.f32 	%f365, %f363, %f361, %p219;
	selp.f32 	%f366, %f365, %f361, %p218;
	setp.gt.u32 	%p220, %r70, 96;
	ld.shared.f32 	%f368, [_ZZN3cub18CUB_300001_SM_10006detail6reduce28DeviceReduceSingleTileKernelINS2_10policy_hubIfjN4cuda3__47maximumIvEEE10Policy1000EPfSB_jS8_ffNS5_3std3__410__identityEEEvT0_T1_T2_T3_T4_T6_E12temp_storage+20];
	setp.lt.f32 	%p221, %f366, %f368;
	selp.f32 	%f370, %f368, %f366, %p221;
	selp.f32 	%f371, %f370, %f366, %p220;
	setp.gt.u32 	%p222, %r70, 128;
	ld.shared.f32 	%f373, [_ZZN3cub18CUB_300001_SM_10006detail6reduce28DeviceReduceSingleTileKernelINS2_10policy_hubIfjN4cuda3__47maximumIvEEE10Policy1000EPfSB_jS8_ffNS5_3std3__410__identityEEEvT0_T1_T2_T3_T4_T6_E12temp_storage+24];
	setp.lt.f32 	%p223, %f371, %f373;
	selp.f32 	%f375, %f373, %f371, %p223;
	selp.f32 	%f376, %f375, %f371, %p222;
	setp.gt.u32 	%p224, %r70, 160;
	ld.shared.f32 	%f378, [_ZZN3cub18CUB_300001_SM_10006detail6reduce28DeviceReduceSingleTileKernelINS2_10policy_hubIfjN4cuda3__47maximumIvEEE10Policy1000EPfSB_jS8_ffNS5_3std3__410__identityEEEvT0_T1_T2_T3_T4_T6_E12temp_storage+28];
	setp.lt.f32 	%p225, %f376, %f378;
	selp.f32 	%f380, %f378, %f376, %p225;
	selp.f32 	%f381, %f380, %f376, %p224;
	setp.gt.u32 	%p226, %r70, 192;
	ld.shared.f32 	%f383, [_ZZN3cub18CUB_300001_SM_10006detail6reduce28DeviceReduceSingleTileKernelINS2_10policy_hubIfjN4cuda3__47maximumIvEEE10Policy1000EPfSB_jS8_ffNS5_3std3__410__identityEEEvT0_T1_T2_T3_T4_T6_E12temp_storage+32];
	setp.lt.f32 	%p227, %f381, %f383;
	selp.f32 	%f385, %f383, %f381, %p227;
	selp.f32 	%f386, %f385, %f381, %p226;
	setp.gt.u32 	%p228, %r70, 224;
	ld.shared.f32 	%f388, [_ZZN3cub18CUB_300001_SM_10006detail6reduce28DeviceReduceSingleTileKernelINS2_10policy_hubIfjN4cuda3__47maximumIvEEE10Policy1000EPfSB_jS8_ffNS5_3std3__410__identityEEEvT0_T1_T2_T3_T4_T6_E12temp_storage+36];
	setp.lt.f32 	%p229, %f386, %f388;
	selp.f32 	%f390, %f388, %f386, %p229;
	selp.f32 	%f444, %f390, %f386, %p228;
	bra.uni 	$L__BB3_74;
$L__BB3_23:
	mov.u32 	%r13, %tid.x;
	shl.b32 	%r14, %r13, 2;
	mul.wide.u32 	%rd85, %r14, 4;
	add.s64 	%rd75, %rd15, %rd85;
	// begin inline asm
	ld.global.nc.v2.u64 {%rd73, %rd74}, [%rd75];
	// end inline asm
	mov.b64 	{%r232, %r233}, %rd74;
	mov.b64 	{%r234, %r235}, %rd73;
	mov.b32 	%f238, %r235;
	mov.b32 	%f239, %r234;
	mov.b32 	%f240, %r233;
	mov.b32 	%f241, %r232;
	add.s64 	%rd78, %rd75, 4096;
	// begin inline asm
	ld.global.nc.v2.u64 {%rd76, %rd77}, [%rd78];
	// end inline asm
	mov.b64 	{%r236, %r237}, %rd77;
	mov.b64 	{%r238, %r239}, %rd76;
	mov.b32 	%f242, %r239;
	mov.b32 	%f243, %r238;
	mov.b32 	%f244, %r237;
	mov.b32 	%f245, %r236;
	add.s64 	%rd81, %rd75, 8192;
	// begin inline asm
	ld.global.nc.v2.u64 {%rd79, %rd80}, [%rd81];
	// end inline asm
	mov.b64 	{%r240, %r241}, %rd80;
	mov.b64 	{%r242, %r243}, %rd79;
	mov.b32 	%f246, %r243;
	mov.b32 	%f247, %r242;
	mov.b32 	%f248, %r241;
	mov.b32 	%f249, %r240;
	add.s64 	%rd84, %rd75, 12288;
	// begin inline asm
	ld.global.nc.v2.u64 {%rd82, %rd83}, [%rd84];
	// end inline asm
	mov.b64 	{%r244, %r245}, %rd83;
	mov.b64 	{%r246, %r247}, %rd82;
	mov.b32 	%f250, %r247;
	mov.b32 	%f251, %r246;
	mov.b32 	%f252, %r245;
	mov.b32 	%f253, %r244;
	setp.lt.f32 	%p127, %f239, %f238;
	selp.f32 	%f254, %f238, %f239, %p127;
	setp.lt.f32 	%p128, %f241, %f240;
	selp.f32 	%f255, %f240, %f241, %p128;
	setp.lt.f32 	%p129, %f243, %f242;
	selp.f32 	%f256, %f242, %f243, %p129;
	setp.lt.f32 	%p130, %f245, %f244;
	selp.f32 	%f257, %f244, %f245, %p130;
	setp.lt.f32 	%p131, %f247, %f246;
	selp.f32 	%f258, %f246, %f247, %p131;
	setp.lt.f32 	%p132, %f249, %f248;
	selp.f32 	%f259, %f248, %f249, %p132;
	setp.lt.f32 	%p133, %f251, %f250;
	selp.f32 	%f260, %f250, %f251, %p133;
	setp.lt.f32 	%p134, %f253, %f252;
	selp.f32 	%f261, %f252, %f253, %p134;
	setp.lt.f32 	%p135, %f254, %f255;
	selp.f32 	%f262, %f255, %f254, %p135;
	setp.lt.f32 	%p136, %f256, %f257;
	selp.f32 	%f263, %f257, %f256, %p136;
	setp.lt.f32 	%p137, %f258, %f259;
	selp.f32 	%f264, %f259, %f258, %p137;
	setp.lt.f32 	%p138, %f260, %f261;
	selp.f32 	%f265, %f261, %f260, %p138;
	setp.lt.f32 	%p139, %f262, %f263;
	selp.f32 	%f266, %f263, %f262, %p139;
	setp.lt.f32 	%p140, %f264, %f265;
	selp.f32 	%f267, %f265, %f264, %p140;
	setp.lt.f32 	%p141, %f266, %f267;
	selp.f32 	%f430, %f267, %f266, %p141;
	add.s32 	%r15, %r70, -4096;
	setp.lt.u32 	%p142, %r15, 4096;
	mov.b32 	%r399, 4096;
	@%p142 bra 	$L__BB3_27;
	mov.b32 	%r399, 4096;
$L__BB3_25:
	add.s32 	%r249, %r399, %r14;
	mul.wide.u32 	%rd98, %r249, 4;
	add.s64 	%rd88, %rd15, %rd98;
	// begin inline asm
	ld.global.nc.v2.u64 {%rd86, %rd87}, [%rd88];
	// end inline asm
	mov.b64 	{%r250, %r251}, %rd87;
	mov.b64 	{%r252, %r253}, %rd86;
	mov.b32 	%f268, %r253;
	mov.b32 	%f269, %r252;
	mov.b32 	%f270, %r251;
	mov.b32 	%f271, %r250;
	add.s64 	%rd91, %rd88, 4096;
	// begin inline asm
	ld.global.nc.v2.u64 {%rd89, %rd90}, [%rd91];
	// end inline asm
	mov.b64 	{%r254, %r255}, %rd90;
	mov.b64 	{%r256, %r257}, %rd89;
	mov.b32 	%f272, %r257;
	mov.b32 	%f273, %r256;
	mov.b32 	%f274, %r255;
	mov.b32 	%f275, %r254;
	add.s64 	%rd94, %rd88, 8192;
	// begin inline asm
	ld.global.nc.v2.u64 {%rd92, %rd93}, [%rd94];
	// end inline asm
	mov.b64 	{%r258, %r259}, %rd93;
	mov.b64 	{%r260, %r261}, %rd92;
	mov.b32 	%f276, %r261;
	mov.b32 	%f277, %r260;
	mov.b32 	%f278, %r259;
	mov.b32 	%f279, %r258;
	add.s64 	%rd97, %rd88, 12288;
	// begin inline asm
	ld.global.nc.v2.u64 {%rd95, %rd96}, [%rd97];
	// end inline asm
	mov.b64 	{%r262, %r263}, %rd96;
	mov.b64 	{%r264, %r265}, %rd95;
	mov.b32 	%f280, %r265;
	mov.b32 	%f281, %r264;
	mov.b32 	%f282, %r263;
	mov.b32 	%f283, %r262;
	setp.lt.f32 	%p143, %f430, %f269;
	selp.f32 	%f284, %f269, %f430, %p143;
	setp.lt.f32 	%p144, %f268, %f271;
	selp.f32 	%f285, %f271, %f268, %p144;
	setp.lt.f32 	%p145, %f270, %f273;
	selp.f32 	%f286, %f273, %f270, %p145;
	setp.lt.f32 	%p146, %f272, %f275;
	selp.f32 	%f287, %f275, %f272, %p146;
	setp.lt.f32 	%p147, %f274, %f277;
	selp.f32 	%f288, %f277, %f274, %p147;
	setp.lt.f32 	%p148, %f276, %f279;
	selp.f32 	%f289, %f279, %f276, %p148;
	setp.lt.f32 	%p149, %f278, %f281;
	selp.f32 	%f290, %f281, %f278, %p149;
	setp.lt.f32 	%p150, %f280, %f283;
	selp.f32 	%f291, %f283, %f280, %p150;
	setp.lt.f32 	%p151, %f284, %f285;
	selp.f32 	%f292, %f285, %f284, %p151;
	setp.lt.f32 	%p152, %f286, %f287;
	selp.f32 	%f293, %f287, %f286, %p152;
	setp.lt.f32 	%p153, %f288, %f289;
	selp.f32 	%f294, %f289, %f288, %p153;
	setp.lt.f32 	%p154, %f290, %f291;
	selp.f32 	%f295, %f291, %f290, %p154;
	setp.lt.f32 	%p155, %f292, %f293;
	selp.f32 	%f296, %f293, %f292, %p155;
	setp.lt.f32 	%p156, %f294, %f295;
	selp.f32 	%f297, %f295, %f294, %p156;
	setp.lt.f32 	%p157, %f296, %f297;
	selp.f32 	%f298, %f297, %f296, %p157;
	setp.lt.f32 	%p158, %f298, %f282;
	selp.f32 	%f430, %f282, %f298, %p158;
	sub.s32 	%r266, %r70, %r399;
	setp.lt.u32 	%p159, %r266, 4096;
	@%p159 bra 	$L__BB3_35;
	add.s32 	%r399, %r399, 4096;
	setp.le.u32 	%p160, %r399, %r15;
	@%p160 bra 	$L__BB3_25;
$L__BB3_27:
	setp.le.u32 	%p161, %r70, %r399;
	@%p161 bra 	$L__BB3_35;
	sub.s32 	%r19, %r70, %r399;
	setp.ge.s32 	%p162, %r13, %r19;
	@%p162 bra 	$L__BB3_35;
	not.b32 	%r267, %r13;
	add.s32 	%r268, %r70, %r267;
	sub.s32 	%r20, %r268, %r399;
	and.b32  	%r269, %r20, 768;
	setp.eq.s32 	%p163, %r269, 768;
	mov.u32 	%r403, %r13;
	@%p163 bra 	$L__BB3_32;
	add.s32 	%r401, %r13, %r399;
	shr.u32 	%r270, %r20, 8;
	add.s32 	%r271, %r270, 1;
	and.b32  	%r272, %r271, 3;
	neg.s32 	%r400, %r272;
	mov.u32 	%r403, %r13;
$L__BB3_31:
	.pragma "nounroll";
	mul.wide.u32 	%rd100, %r401, 4;
	add.s64 	%rd99, %rd15, %rd100;
	// begin inline asm
	ld.global.nc.u32 %r273, [%rd99];
	// end inline asm
	mov.b32 	%f300, %r273;
	setp.lt.f32 	%p164, %f430, %f300;
	selp.f32 	%f430, %f300, %f430, %p164;
	add.s32 	%r403, %r403, 256;
	add.s32 	%r401, %r401, 256;
	add.s32 	%r400, %r400, 1;
	setp.ne.s32 	%p165, %r400, 0;
	@%p165 bra 	$L__BB3_31;
$L__BB3_32:
	setp.lt.u32 	%p166, %r20, 768;
	@%p166 bra 	$L__BB3_35;
	add.s32 	%r405, %r403, 512;
	add.s32 	%r404, %r403, %r399;
$L__BB3_34:
	mul.wide.u32 	%rd105, %r404, 4;
	add.s64 	%rd101, %rd15, %rd105;
	// begin inline asm
	ld.global.nc.u32 %r274, [%rd101];
	// end inline asm
	mov.b32 	%f301, %r274;
	setp.lt.f32 	%p167, %f430, %f301;
	selp.f32 	%f302, %f301, %f430, %p167;
	add.s32 	%r278, %r404, 256;
	mul.wide.u32 	%rd106, %r278, 4;
	add.s64 	%rd102, %rd15, %rd106;
	// begin inline asm
	ld.global.nc.u32 %r275, [%rd102];
	// end inline asm
	mov.b32 	%f303, %r275;
	setp.lt.f32 	%p168, %f302, %f303;
	selp.f32 	%f304, %f303, %f302, %p168;
	add.s32 	%r279, %r404, 512;
	mul.wide.u32 	%rd107, %r279, 4;
	add.s64 	%rd103, %rd15, %rd107;
	// begin inline asm
	ld.global.nc.u32 %r276, [%rd103];
	// end inline asm
	mov.b32 	%f305, %r276;
	setp.lt.f32 	%p169, %f304, %f305;
	selp.f32 	%f306, %f305, %f304, %p169;
	add.s32 	%r280, %r404, 768;
	mul.wide.u32 	%rd108, %r280, 4;
	add.s64 	%rd104, %rd15, %rd108;
	// begin inline asm
	ld.global.nc.u32 %r277, [%rd104];
	// end inline asm
	mov.b32 	%f307, %r277;
	setp.lt.f32 	%p170, %f306, %f307;
	selp.f32 	%f430, %f307, %f306, %p170;
	add.s32 	%r34, %r405, 1024;
	add.s32 	%r281, %r405, 512;
	add.s32 	%r404, %r404, 1024;
	setp.lt.s32 	%p171, %r281, %r19;
	mov.u32 	%r405, %r34;
	@%p171 bra 	$L__BB3_34;
$L__BB3_35:
	// begin inline asm
	mov.u32 %r282, %laneid;
	// end inline asm
	mov.b32 	%r284, %f430;
	mov.b32 	%r285, 1;
	mov.b32 	%r306, 31;
	mov.b32 	%r307, -1;
	// begin inline asm
	shfl.sync.down.b32 %r283, %r284, %r285, %r306, %r307;
	// end inline asm
	mov.b32 	%f308, %r283;
	setp.gt.s32 	%p172, %r282, 30;
	setp.lt.f32 	%p173, %f430, %f308;
	selp.f32 	%f309, %f308, %f430, %p173;
	selp.f32 	%f310, %f430, %f309, %p172;
	mov.b32 	%r289, %f310;
	mov.b32 	%r290, 2;
	// begin inline asm
	shfl.sync.down.b32 %r288, %r289, %r290, %r306, %r307;
	// end inline asm
	mov.b32 	%f311, %r288;
	setp.gt.s32 	%p174, %r282, 29;
	setp.lt.f32 	%p175, %f310, %f311;
	selp.f32 	%f312, %f311, %f310, %p175;
	selp.f32 	%f313, %f310, %f312, %p174;
	mov.b32 	%r294, %f313;
	mov.b32 	%r295, 4;
	// begin inline asm
	shfl.sync.down.b32 %r293, %r294, %r295, %r306, %r307;
	// end inline asm
	mov.b32 	%f314, %r293;
	setp.gt.s32 	%p176, %r282, 27;
	setp.lt.f32 	%p177, %f313, %f314;
	selp.f32 	%f315, %f314, %f313, %p177;
	selp.f32 	%f316, %f313, %f315, %p176;
	mov.b32 	%r299, %f316;
	mov.b32 	%r300, 8;
	// begin inline asm
	shfl.sync.down.b32 %r298, %r299, %r300, %r306, %r307;
	// end inline asm
	mov.b32 	%f317, %r298;
	setp.gt.s32 	%p178, %r282, 23;
	setp.lt.f32 	%p179, %f316, %f317;
	selp.f32 	%f318, %f317, %f316, %p179;
	selp.f32 	%f319, %f316, %f318, %p178;
	mov.b32 	%r304, %f319;
	mov.b32 	%r305, 16;
	// begin inline asm
	shfl.sync.down.b32 %r303, %r304, %r305, %r306, %r307;
	// end inline asm
	mov.b32 	%f320, %r303;
	setp.gt.s32 	%p180, %r282, 15;
	setp.lt.f32 	%p181, %f319, %f320;
	selp.f32 	%f26, %f320, %f319, %p181;
	selp.f32 	%f444, %f319, %f26, %p180;
	setp.ne.s32 	%p182, %r282, 0;
	@%p182 bra 	$L__BB3_37;
	shr.u32 	%r308, %r13, 3;
	and.b32  	%r309, %r308, 124;
	mov.u32 	%r310, _ZZN3cub18CUB_300001_SM_10006detail6reduce28DeviceReduceSingleTileKernelINS2_10policy_hubIfjN4cuda3__47maximumIvEEE10Policy1000EPfSB_jS8_ffNS5_3std3__410__identityEEEvT0_T1_T2_T3_T4_T6_E12temp_storage;
	add.s32 	%r311, %r310, %r309;
	st.shared.f32 	[%r311+8], %f26;
$L__BB3_37:
	bar.sync 	0;
	setp.ne.s32 	%p183, %r13, 0;
	@%p183 bra 	$L__BB3_74;
	ld.shared.f32 	%f321, [_ZZN3cub18CUB_300001_SM_10006detail6reduce28DeviceReduceSingleTileKernelINS2_10policy_hubIfjN4cuda3__47maximumIvEEE10Policy1000EPfSB_jS8_ffNS5_3std3__410__identityEEEvT0_T1_T2_T3_T4_T6_E12temp_storage+12];
	setp.lt.f32 	%p184, %f444, %f321;
	selp.f32 	%f322, %f321, %f444, %p184;
	ld.shared.f32 	%f323, [_ZZN3cub18CUB_300001_SM_10006detail6reduce28DeviceReduceSingleTileKernelINS2_10policy_hubIfjN4cuda3__47maximumIvEEE10Policy1000EPfSB_jS8_ffNS5_3std3__410__identityEEEvT0_T1_T2_T3_T4_T6_E12temp_storage+16];
	setp.lt.f32 	%p185, %f322, %f323;
	selp.f32 	%f324, %f323, %f322, %p185;
	ld.shared.f32 	%f325, [_ZZN3cub18CUB_300001_SM_10006detail6reduce28DeviceReduceSingleTileKernelINS2_10policy_hubIfjN4cuda3__47maximumIvEEE10Policy1000EPfSB_jS8_ffNS5_3std3__410__identityEEEvT0_T1_T2_T3_T4_T6_E12temp_storage+20];
	setp.lt.f32 	%p186, %f324, %f325;
	selp.f32 	%f326, %f325, %f324, %p186;
	ld.shared.f32 	%f327, [_ZZN3cub18CUB_300001_SM_10006detail6reduce28DeviceReduceSingleTileKernelINS2_10policy_hubIfjN4cuda3__47maximumIvEEE10Policy1000EPfSB_jS8_ffNS5_3std3__410__identityEEEvT0_T1_T2_T3_T4_T6_E12temp_storage+24];
	setp.lt.f32 	%p187, %f326, %f327;
	selp.f32 	%f328, %f327, %f326, %p187;
	ld.shared.f32 	%f329, [_ZZN3cub18CUB_300001_SM_10006detail6reduce28DeviceReduceSingleTileKernelINS2_10policy_hubIfjN4cuda3__47maximumIvEEE10Policy1000EPfSB_jS8_ffNS5_3std3__410__identityEEEvT0_T1_T2_T3_T4_T6_E12temp_storage+28];
	setp.lt.f32 	%p188, %f328, %f329;
	selp.f32 	%f330, %f329, %f328, %p188;
	ld.shared.f32 	%f331, [_ZZN3cub18CUB_300001_SM_10006detail6reduce28DeviceReduceSingleTileKernelINS2_10policy_hubIfjN4cuda3__47maximumIvEEE10Policy1000EPfSB_jS8_ffNS5_3std3__410__identityEEEvT0_T1_T2_T3_T4_T6_E12temp_storage+32];
	setp.lt.f32 	%p189, %f330, %f331;
	selp.f32 	%f332, %f331, %f330, %p189;
	ld.shared.f32 	%f333, [_ZZN3cub18CUB_300001_SM_10006detail6reduce28DeviceReduceSingleTileKernelINS2_10policy_hubIfjN4cuda3__47maximumIvEEE10Policy1000EPfSB_jS8_ffNS5_3std3__410__identityEEEvT0_T1_T2_T3_T4_T6_E12temp_storage+36];
	setp.lt.f32 	%p190, %f332, %f333;
	selp.f32 	%f444, %f333, %f332, %p190;
	bra.uni 	$L__BB3_74;
$L__BB3_39:
	setp.gt.u32 	%p3, %r70, 4095;
	@%p3 bra 	$L__BB3_58;
	mov.u32 	%r36, %tid.x;
	setp.ge.u32 	%p68, %r36, %r70;
	mov.f32 	%f436, 0f00000000;
	mov.u32 	%r409, %r36;
	@%p68 bra 	$L__BB3_42;
	mul.wide.u32 	%rd65, %r36, 4;
	add.s64 	%rd64, %rd15, %rd65;
	// begin inline asm
	ld.global.nc.u32 %r152, [%rd64];
	// end inline asm
	mov.b32 	%f436, %r152;
	add.s32 	%r409, %r36, 256;
$L__BB3_42:
	setp.ge.u32 	%p69, %r409, %r70;
	@%p69 bra 	$L__BB3_49;
	not.b32 	%r153, %r409;
	add.s32 	%r39, %r70, %r153;
	and.b32  	%r154, %r39, 768;
	setp.eq.s32 	%p70, %r154, 768;
	@%p70 bra 	$L__BB3_46;
	mul.wide.u32 	%rd66, %r409, 4;
	add.s64 	%rd120, %rd15, %rd66;
	shr.u32 	%r155, %r39, 8;
	add.s32 	%r156, %r155, 1;
	and.b32  	%r157, %r156, 3;
	neg.s32 	%r407, %r157;
$L__BB3_45:
	.pragma "nounroll";
	// begin inline asm
	ld.global.nc.u32 %r158, [%rd120];
	// end inline asm
	mov.b32 	%f157, %r158;
	setp.lt.f32 	%p71, %f436, %f157;
	selp.f32 	%f436, %f157, %f436, %p71;
	add.s32 	%r409, %r409, 256;
	add.s64 	%rd120, %rd120, 1024;
	add.s32 	%r407, %r407, 1;
	setp.ne.s32 	%p72, %r407, 0;
	@%p72 bra 	$L__BB3_45;
$L__BB3_46:
	setp.lt.u32 	%p73, %r39, 768;
	@%p73 bra 	$L__BB3_49;
	mul.wide.u32 	%rd68, %r409, 4;
	add.s64 	%rd121, %rd15, %rd68;
$L__BB3_48:
	// begin inline asm
	ld.global.nc.u32 %r159, [%rd121];
	// end inline asm
	mov.b32 	%f158, %r159;
	setp.lt.f32 	%p74, %f436, %f158;
	selp.f32 	%f159, %f158, %f436, %p74;
	add.s64 	%rd70, %rd121, 1024;
	// begin inline asm
	ld.global.nc.u32 %r160, [%rd70];
	// end inline asm
	mov.b32 	%f160, %r160;
	setp.lt.f32 	%p75, %f159, %f160;
	selp.f32 	%f161, %f160, %f159, %p75;
	add.s64 	%rd71, %rd121, 2048;
	// begin inline asm
	ld.global.nc.u32 %r161, [%rd71];
	// end inline asm
	mov.b32 	%f162, %r161;
	setp.lt.f32 	%p76, %f161, %f162;
	selp.f32 	%f163, %f162, %f161, %p76;
	add.s64 	%rd72, %rd121, 3072;
	// begin inline asm
	ld.global.nc.u32 %r162, [%rd72];
	// end inline asm
	mov.b32 	%f164, %r162;
	setp.lt.f32 	%p77, %f163, %f164;
	selp.f32 	%f436, %f164, %f163, %p77;
	add.s32 	%r409, %r409, 1024;
	add.s64 	%rd121, %rd121, 4096;
	setp.lt.s32 	%p78, %r409, %r70;
	@%p78 bra 	$L__BB3_48;
$L__BB3_49:
	setp.lt.u32 	%p79, %r70, 256;
	@%p79 bra 	$L__BB3_54;
	// begin inline asm
	mov.u32 %r201, %laneid;
	// end inline asm
	mov.b32 	%r203, %f436;
	mov.b32 	%r204, 1;
	mov.b32 	%r225, 31;
	mov.b32 	%r226, -1;
	// begin inline asm
	shfl.sync.down.b32 %r202, %r203, %r204, %r225, %r226;
	// end inline asm
	mov.b32 	%f212, %r202;
	setp.gt.s32 	%p107, %r201, 30;
	setp.lt.f32 	%p108, %f436, %f212;
	selp.f32 	%f213, %f212, %f436, %p108;
	selp.f32 	%f214, %f436, %f213, %p107;
	mov.b32 	%r208, %f214;
	mov.b32 	%r209, 2;
	// begin inline asm
	shfl.sync.down.b32 %r207, %r208, %r209, %r225, %r226;
	// end inline asm
	mov.b32 	%f215, %r207;
	setp.gt.s32 	%p109, %r201, 29;
	setp.lt.f32 	%p110, %f214, %f215;
	selp.f32 	%f216, %f215, %f214, %p110;
	selp.f32 	%f217, %f214, %f216, %p109;
	mov.b32 	%r213, %f217;
	mov.b32 	%r214, 4;
	// begin inline asm
	shfl.sync.down.b32 %r212, %r213, %r214, %r225, %r226;
	// end inline asm
	mov.b32 	%f218, %r212;
	setp.gt.s32 	%p111, %r201, 27;
	setp.lt.f32 	%p112, %f217, %f218;
	selp.f32 	%f219, %f218, %f217, %p112;
	selp.f32 	%f220, %f217, %f219, %p111;
	mov.b32 	%r218, %f220;
	mov.b32 	%r219, 8;
	// begin inline asm
	shfl.sync.down.b32 %r217, %r218, %r219, %r225, %r226;
	// end inline asm
	mov.b32 	%f221, %r217;
	setp.gt.s32 	%p113, %r201, 23;
	setp.lt.f32 	%p114, %f220, %f221;
	selp.f32 	%f222, %f221, %f220, %p114;
	selp.f32 	%f223, %f220, %f222, %p113;
	mov.b32 	%r223, %f223;
	mov.b32 	%r224, 16;
	// begin inline asm
	shfl.sync.down.b32 %r222, %r223, %r224, %r225, %r226;
	// end inline asm
	mov.b32 	%f224, %r222;
	setp.gt.s32 	%p115, %r201, 15;
	setp.lt.f32 	%p116, %f223, %f224;
	selp.f32 	%f38, %f224, %f223, %p116;
	selp.f32 	%f444, %f223, %f38, %p115;
	setp.ne.s32 	%p117, %r201, 0;
	@%p117 bra 	$L__BB3_52;
	shr.u32 	%r227, %r36, 3;
	and.b32  	%r228, %r227, 124;
	mov.u32 	%r229, _ZZN3cub18CUB_300001_SM_10006detail6reduce28DeviceReduceSingleTileKernelINS2_10policy_hubIfjN4cuda3__47maximumIvEEE10Policy1000EPfSB_jS8_ffNS5_3std3__410__identityEEEvT0_T1_T2_T3_T4_T6_E12temp_storage;
	add.s32 	%r230, %r229, %r228;
	st.shared.f32 	[%r230+8], %f38;
$L__BB3_52:
	bar.sync 	0;
	setp.ne.s32 	%p118, %r36, 0;
	@%p118 bra 	$L__BB3_74;
	ld.shared.f32 	%f225, [_ZZN3cub18CUB_300001_SM_10006detail6reduce28DeviceReduceSingleTileKernelINS2_10policy_hubIfjN4cuda3__47maximumIvEEE10Policy1000EPfSB_jS8_ffNS5_3std3__410__identityEEEvT0_T1_T2_T3_T4_T6_E12temp_storage+12];
	setp.lt.f32 	%p119, %f444, %f225;
	selp.f32 	%f226, %f225, %f444, %p119;
	ld.shared.f32 	%f227, [_ZZN3cub18CUB_300001_SM_10006detail6reduce28DeviceReduceSingleTileKernelINS2_10policy_hubIfjN4cuda3__47maximumIvEEE10Policy1000EPfSB_jS8_ffNS5_3std3__410__identityEEEvT0_T1_T2_T3_T4_T6_E12temp_storage+16];
	setp.lt.f32 	%p120, %f226, %f227;
	selp.f32 	%f228, %f227, %f226, %p120;
	ld.shared.f32 	%f229, [_ZZN3cub18CUB_300001_SM_10006detail6reduce28DeviceReduceSingleTileKernelINS2_10policy_hubIfjN4cuda3__47maximumIvEEE10Policy1000EPfSB_jS8_ffNS5_3std3__410__identityEEEvT0_T1_T2_T3_T4_T6_E12temp_storage+20];
	setp.lt.f32 	%p121, %f228, %f229;
	selp.f32 	%f230, %f229, %f228, %p121;
	ld.shared.f32 	%f231, [_ZZN3cub18CUB_300001_SM_10006detail6reduce28DeviceReduceSingleTileKernelINS2_10policy_hubIfjN4cuda3__47maximumIvEEE10Policy1000EPfSB_jS8_ffNS5_3std3__410__identityEEEvT0_T1_T2_T3_T4_T6_E12temp_storage+24];
	setp.lt.f32 	%p122, %f230, %f231;
	selp.f32 	%f232, %f231, %f230, %p122;
	ld.shared.f32 	%f233, [_ZZN3cub18CUB_300001_SM_10006detail6reduce28DeviceReduceSingleTileKernelINS2_10policy_hubIfjN4cuda3__47maximumIvEEE10Policy1000EPfSB_jS8_ffNS5_3std3__410__identityEEEvT0_T1_T2_T3_T4_T6_E12temp_storage+28];
	setp.lt.f32 	%p123, %f232, %f233;
	selp.f32 	%f234, %f233, %f232, %p123;
	ld.shared.f32 	%f235, [_ZZN3cub18CUB_300001_SM_10006detail6reduce28DeviceReduceSingleTileKernelINS2_10policy_hubIfjN4cuda3__47maximumIvEEE10Policy1000EPfSB_jS8_ffNS5_3std3__410__identityEEEvT0_T1_T2_T3_T4_T6_E12temp_storage+32];
	setp.lt.f32 	%p124, %f234, %f235;
	selp.f32 	%f236, %f235, %f234, %p124;
	ld.shared.f32 	%f237, [_ZZN3cub18CUB_300001_SM_10006detail6reduce28DeviceReduceSingleTileKernelINS2_10policy_hubIfjN4cuda3__47maximumIvEEE10Policy1000EPfSB_jS8_ffNS5_3std3__410__identityEEEvT0_T1_T2_T3_T4_T6_E12temp_storage+36];
	setp.lt.f32 	%p125, %f236, %f237;
	selp.f32 	%f444, %f237, %f236, %p125;
	bra.uni 	$L__BB3_74;
$L__BB3_54:
	// begin inline asm
	mov.u32 %r163, %laneid;
	// end inline asm
	and.b32  	%r189, %r36, 992;
	add.s32 	%r190, %r189, 32;
	setp.gt.u32 	%p80, %r190, %r70;
	not.b32 	%r191, %r189;
	add.s32 	%r192, %r70, %r191;
	selp.b32 	%r187, %r192, 31, %p80;
	mov.b32 	%r165, %f436;
	mov.b32 	%r166, 1;
	mov.b32 	%r188, -1;
	// begin inline asm
	shfl.sync.down.b32 %r164, %r165, %r166, %r187, %r188;
	// end inline asm
	mov.b32 	%f165, %r164;
	setp.lt.s32 	%p81, %r163, %r187;
	setp.lt.f32 	%p82, %f436, %f165;
	selp.f32 	%f166, %f165, %f436, %p82;
	selp.f32 	%f167, %f166, %f436, %p81;
	mov.b32 	%r170, %f167;
	mov.b32 	%r171, 2;
	// begin inline asm
	shfl.sync.down.b32 %r169, %r170, %r171, %r187, %r188;
	// end inline asm
	mov.b32 	%f168, %r169;
	add.s32 	%r193, %r163, 2;
	setp.gt.s32 	%p83, %r193, %r187;
	setp.lt.f32 	%p84, %f167, %f168;
	selp.f32 	%f169, %f168, %f167, %p84;
	selp.f32 	%f170, %f167, %f169, %p83;
	mov.b32 	%r175, %f170;
	mov.b32 	%r176, 4;
	// begin inline asm
	shfl.sync.down.b32 %r174, %r175, %r176, %r187, %r188;
	// end inline asm
	mov.b32 	%f171, %r174;
	add.s32 	%r194, %r163, 4;
	setp.gt.s32 	%p85, %r194, %r187;
	setp.lt.f32 	%p86, %f170, %f171;
	selp.f32 	%f172, %f171, %f170, %p86;
	selp.f32 	%f173, %f170, %f172, %p85;
	mov.b32 	%r180, %f173;
	mov.b32 	%r181, 8;
	// begin inline asm
	shfl.sync.down.b32 %r179, %r180, %r181, %r187, %r188;
	// end inline asm
	mov.b32 	%f174, %r179;
	add.s32 	%r195, %r163, 8;
	setp.gt.s32 	%p87, %r195, %r187;
	setp.lt.f32 	%p88, %f173, %f174;
	selp.f32 	%f175, %f174, %f173, %p88;
	selp.f32 	%f176, %f173, %f175, %p87;
	mov.b32 	%r185, %f176;
	mov.b32 	%r186, 16;
	// begin inline asm
	shfl.sync.down.b32 %r184, %r185, %r186, %r187, %r188;
	// end inline asm
	mov.b32 	%f177, %r184;
	add.s32 	%r196, %r163, 16;
	setp.gt.s32 	%p89, %r196, %r187;
	setp.lt.f32 	%p90, %f176, %f177;
	selp.f32 	%f178, %f177, %f176, %p90;
	selp.f32 	%f444, %f176, %f178, %p89;
	setp.ne.s32 	%p91, %r163, 0;
	@%p91 bra 	$L__BB3_56;
	shr.u32 	%r197, %r36, 3;
	and.b32  	%r198, %r197, 124;
	mov.u32 	%r199, _ZZN3cub18CUB_300001_SM_10006detail6reduce28DeviceReduceSingleTileKernelINS2_10policy_hubIfjN4cuda3__47maximumIvEEE10Policy1000EPfSB_jS8_ffNS5_3std3__410__identityEEEvT0_T1_T2_T3_T4_T6_E12temp_storage;
	add.s32 	%r200, %r199, %r198;
	st.shared.f32 	[%r200+8], %f444;
$L__BB3_56:
	bar.sync 	0;
	setp.ne.s32 	%p92, %r36, 0;
	@%p92 bra 	$L__BB3_74;
	setp.gt.u32 	%p93, %r70, 32;
	ld.shared.f32 	%f179, [_ZZN3cub18CUB_300001_SM_10006detail6reduce28DeviceReduceSingleTileKernelINS2_10policy_hubIfjN4cuda3__47maximumIvEEE10Policy1000EPfSB_jS8_ffNS5_3std3__410__identityEEEvT0_T1_T2_T3_T4_T6_E12temp_storage+12];
	setp.lt.f32 	%p94, %f444, %f179;
	selp.f32 	%f181, %f179, %f444, %p94;
	selp.f32 	%f182, %f181, %f444, %p93;
	setp.gt.u32 	%p95, %r70, 64;
	ld.shared.f32 	%f184, [_ZZN3cub18CUB_300001_SM_10006detail6reduce28DeviceReduceSingleTileKernelINS2_10policy_hubIfjN4cuda3__47maximumIvEEE10Policy1000EPfSB_jS8_ffNS5_3std3__410__identityEEEvT0_T1_T2_T3_T4_T6_E12temp_storage+16];
	setp.lt.f32 	%p96, %f182, %f184;
	selp.f32 	%f186, %f184, %f182, %p96;
	selp.f32 	%f187, %f186, %f182, %p95;
	setp.gt.u32 	%p97, %r70, 96;
	ld.shared.f32 	%f189, [_ZZN3cub18CUB_300001_SM_10006detail6reduce28DeviceReduceSingleTileKernelINS2_10policy_hubIfjN4cuda3__47maximumIvEEE10Policy1000EPfSB_jS8_ffNS5_3std3__410__identityEEEvT0_T1_T2_T3_T4_T6_E12temp_storage+20];
	setp.lt.f32 	%p98, %f187, %f189;
	selp.f32 	%f191, %f189, %f187, %p98;
	selp.f32 	%f192, %f191, %f187, %p97;
	setp.gt.u32 	%p99, %r70, 128;
	ld.shared.f32 	%f194, [_ZZN3cub18CUB_300001_SM_10006detail6reduce28DeviceReduceSingleTileKernelINS2_10policy_hubIfjN4cuda3__47maximumIvEEE10Policy1000EPfSB_jS8_ffNS5_3std3__410__identityEEEvT0_T1_T2_T3_T4_T6_E12temp_storage+24];
	setp.lt.f32 	%p100, %f192, %f194;
	selp.f32 	%f196, %f194, %f192, %p100;
	selp.f32 	%f197, %f196, %f192, %p99;
	setp.gt.u32 	%p101, %r70, 160;
	ld.shared.f32 	%f199, [_ZZN3cub18CUB_300001_SM_10006detail6reduce28DeviceReduceSingleTileKernelINS2_10policy_hubIfjN4cuda3__47maximumIvEEE10Policy1000EPfSB_jS8_ffNS5_3std3__410__identityEEEvT0_T1_T2_T3_T4_T6_E12temp_storage+28];
	setp.lt.f32 	%p102, %f197, %f199;
	selp.f32 	%f201, %f199, %f197, %p102;
	selp.f32 	%f202, %f201, %f197, %p101;
	setp.gt.u32 	%p103, %r70, 192;
	ld.shared.f32 	%f204, [_ZZN3cub18CUB_300001_SM_10006detail6reduce28DeviceReduceSingleTileKernelINS2_10policy_hubIfjN4cuda3__47maximumIvEEE10Policy1000EPfSB_jS8_ffNS5_3std3__410__identityEEEvT0_T1_T2_T3_T4_T6_E12temp_storage+32];
	setp.lt.f32 	%p104, %f202, %f204;
	selp.f32 	%f206, %f204, %f202, %p104;
	selp.f32 	%f207, %f206, %f202, %p103;
	setp.gt.u32 	%p105, %r70, 224;
	ld.shared.f32 	%f209, [_ZZN3cub18CUB_300001_SM_10006detail6reduce28DeviceReduceSingleTileKernelINS2_10policy_hubIfjN4cuda3__47maximumIvEEE10Policy1000EPfSB_jS8_ffNS5_3std3__410__identityEEEvT0_T1_T2_T3_T4_T6_E12temp_storage+36];
	setp.lt.f32 	%p106, %f207, %f209;
	selp.f32 	%f211, %f209, %f207, %p106;
	selp.f32 	%f444, %f211, %f207, %p105;
	bra.uni 	$L__BB3_74;
$L__BB3_58:
	mov.u32 	%r48, %tid.x;
	mul.wide.u32 	%rd34, %r48, 4;
	add.s64 	%rd18, %rd15, %rd34;
	// begin inline asm
	ld.global.nc.u32 %r71, [%rd18];
	// end inline asm
	mov.b32 	%f59, %r71;
	add.s64 	%rd19, %rd18, 1024;
	// begin inline asm
	ld.global.nc.u32 %r72, [%rd19];
	// end inline asm
	mov.b32 	%f60, %r72;
	add.s64 	%rd20, %rd18, 2048;
	// begin inline asm
	ld.global.nc.u32 %r73, [%rd20];
	// end inline asm
	mov.b32 	%f61, %r73;
	add.s64 	%rd21, %rd18, 3072;
	// begin inline asm
	ld.global.nc.u32 %r74, [%rd21];
	// end inline asm
	mov.b32 	%f62, %r74;
	add.s64 	%rd22, %rd18, 4096;
	// begin inline asm
	ld.global.nc.u32 %r75, [%rd22];
	// end inline asm
	mov.b32 	%f63, %r75;
	add.s64 	%rd23, %rd18, 5120;
	// begin inline asm
	ld.global.nc.u32 %r76, [%rd23];
	// end inline asm
	mov.b32 	%f64, %r76;
	add.s64 	%rd24, %rd18, 6144;
	// begin inline asm
	ld.global.nc.u32 %r77, [%rd24];
	// end inline asm
	mov.b32 	%f65, %r77;
	add.s64 	%rd25, %rd18, 7168;
	// begin inline asm
	ld.global.nc.u32 %r78, [%rd25];
	// end inline asm
	mov.b32 	%f66, %r78;
	add.s64 	%rd26, %rd18, 8192;
	// begin inline asm
	ld.global.nc.u32 %r79, [%rd26];
	// end inline asm
	mov.b32 	%f67, %r79;
	add.s64 	%rd27, %rd18, 9216;
	// begin inline asm
	ld.global.nc.u32 %r80, [%rd27];
	// end inline asm
	mov.b32 	%f68, %r80;
	add.s64 	%rd28, %rd18, 10240;
	// begin inline asm
	ld.global.nc.u32 %r81, [%rd28];
	// end inline asm
	mov.b32 	%f69, %r81;
	add.s64 	%rd29, %rd18, 11264;
	// begin inline asm
	ld.global.nc.u32 %r82, [%rd29];
	// end inline asm
	mov.b32 	%f70, %r82;
	add.s64 	%rd30, %rd18, 12288;
	// begin inline asm
	ld.global.nc.u32 %r83, [%rd30];
	// end inline asm
	mov.b32 	%f71, %r83;
	add.s64 	%rd31, %rd18, 13312;
	// begin inline asm
	ld.global.nc.u32 %r84, [%rd31];
	// end inline asm
	mov.b32 	%f72, %r84;
	add.s64 	%rd32, %rd18, 14336;
	// begin inline asm
	ld.global.nc.u32 %r85, [%rd32];
	// end inline asm
	mov.b32 	%f73, %r85;
	add.s64 	%rd33, %rd18, 15360;
	// begin inline asm
	ld.global.nc.u32 %r86, [%rd33];
	// end inline asm
	mov.b32 	%f74, %r86;
	setp.lt.f32 	%p4, %f59, %f60;
	selp.f32 	%f75, %f60, %f59, %p4;
	setp.lt.f32 	%p5, %f61, %f62;
	selp.f32 	%f76, %f62, %f61, %p5;
	setp.lt.f32 	%p6, %f63, %f64;
	selp.f32 	%f77, %f64, %f63, %p6;
	setp.lt.f32 	%p7, %f65, %f66;
	selp.f32 	%f78, %f66, %f65, %p7;
	setp.lt.f32 	%p8, %f67, %f68;
	selp.f32 	%f79, %f68, %f67, %p8;
	setp.lt.f32 	%p9, %f69, %f70;
	selp.f32 	%f80, %f70, %f69, %p9;
	setp.lt.f32 	%p10, %f71, %f72;
	selp.f32 	%f81, %f72, %f71, %p10;
	setp.lt.f32 	%p11, %f73, %f74;
	selp.f32 	%f82, %f74, %f73, %p11;
	setp.lt.f32 	%p12, %f75, %f76;
	selp.f32 	%f83, %f76, %f75, %p12;
	setp.lt.f32 	%p13, %f77, %f78;
	selp.f32 	%f84, %f78, %f77, %p13;
	setp.lt.f32 	%p14, %f79, %f80;
	selp.f32 	%f85, %f80, %f79, %p14;
	setp.lt.f32 	%p15, %f81, %f82;
	selp.f32 	%f86, %f82, %f81, %p15;
	setp.lt.f32 	%p16, %f83, %f84;
	selp.f32 	%f87, %f84, %f83, %p16;
	setp.lt.f32 	%p17, %f85, %f86;
	selp.f32 	%f88, %f86, %f85, %p17;
	setp.lt.f32 	%p18, %f87, %f88;
	selp.f32 	%f443, %f88, %f87, %p18;
	add.s32 	%r49, %r70, -4096;
	setp.lt.u32 	%p19, %r49, 4096;
	mov.b32 	%r412, 4096;
	@%p19 bra 	$L__BB3_62;
	mov.b32 	%r412, 4096;
$L__BB3_60:
	add.s32 	%r105, %r48, %r412;
	mul.wide.u32 	%rd51, %r105, 4;
	add.s64 	%rd35, %rd15, %rd51;
	// begin inline asm
	ld.global.nc.u32 %r89, [%rd35];
	// end inline asm
	mov.b32 	%f89, %r89;
	mul.wide.u32 	%rd52, %r412, 4;
	add.s64 	%rd53, %rd18, %rd52;
	add.s64 	%rd36, %rd53, 1024;
	// begin inline asm
	ld.global.nc.u32 %r90, [%rd36];
	// end inline asm
	mov.b32 	%f90, %r90;
	add.s64 	%rd37, %rd53, 2048;
	// begin inline asm
	ld.global.nc.u32 %r91, [%rd37];
	// end inline asm
	mov.b32 	%f91, %r91;
	add.s64 	%rd38, %rd53, 3072;
	// begin inline asm
	ld.global.nc.u32 %r92, [%rd38];
	// end inline asm
	mov.b32 	%f92, %r92;
	add.s64 	%rd39, %rd53, 4096;
	// begin inline asm
	ld.global.nc.u32 %r93, [%rd39];
	// end inline asm
	mov.b32 	%f93, %r93;
	add.s64 	%rd40, %rd53, 5120;
	// begin inline asm
	ld.global.nc.u32 %r94, [%rd40];
	// end inline asm
	mov.b32 	%f94, %r94;
	add.s64 	%rd41, %rd53, 6144;
	// begin inline asm
	ld.global.nc.u32 %r95, [%rd41];
	// end inline asm
	mov.b32 	%f95, %r95;
	add.s64 	%rd42, %rd53, 7168;
	// begin inline asm
	ld.global.nc.u32 %r96, [%rd42];
	// end inline asm
	mov.b32 	%f96, %r96;
	add.s64 	%rd43, %rd53, 8192;
	// begin inline asm
	ld.global.nc.u32 %r97, [%rd43];
	// end inline asm
	mov.b32 	%f97, %r97;
	add.s64 	%rd44, %rd53, 9216;
	// begin inline asm
	ld.global.nc.u32 %r98, [%rd44];
	// end inline asm
	mov.b32 	%f98, %r98;
	add.s64 	%rd45, %rd53, 10240;
	// begin inline asm
	ld.global.nc.u32 %r99, [%rd45];
	// end inline asm
	mov.b32 	%f99, %r99;
	add.s64 	%rd46, %rd53, 11264;
	// begin inline asm
	ld.global.nc.u32 %r100, [%rd46];
	// end inline asm
	mov.b32 	%f100, %r100;
	add.s64 	%rd47, %rd53, 12288;
	// begin inline asm
	ld.global.nc.u32 %r101, [%rd47];
	// end inline asm
	mov.b32 	%f101, %r101;
	add.s64 	%rd48, %rd53, 13312;
	// begin inline asm
	ld.global.nc.u32 %r102, [%rd48];
	// end inline asm
	mov.b32 	%f102, %r102;
	add.s64 	%rd49, %rd53, 14336;
	// begin inline asm
	ld.global.nc.u32 %r103, [%rd49];
	// end inline asm
	mov.b32 	%f103, %r103;
	add.s64 	%rd50, %rd53, 15360;
	// begin inline asm
	ld.global.nc.u32 %r104, [%rd50];
	// end inline asm
	mov.b32 	%f104, %r104;
	setp.lt.f32 	%p20, %f443, %f89;
	selp.f32 	%f105, %f89, %f443, %p20;
	setp.lt.f32 	%p21, %f90, %f91;
	selp.f32 	%f106, %f91, %f90, %p21;
	setp.lt.f32 	%p22, %f92, %f93;
	selp.f32 	%f107, %f93, %f92, %p22;
	setp.lt.f32 	%p23, %f94, %f95;
	selp.f32 	%f108, %f95, %f94, %p23;
	setp.lt.f32 	%p24, %f96, %f97;
	selp.f32 	%f109, %f97, %f96, %p24;
	setp.lt.f32 	%p25, %f98, %f99;
	selp.f32 	%f110, %f99, %f98, %p25;
	setp.lt.f32 	%p26, %f100, %f101;
	selp.f32 	%f111, %f101, %f100, %p26;
	setp.lt.f32 	%p27, %f102, %f103;
	selp.f32 	%f112, %f103, %f102, %p27;
	setp.lt.f32 	%p28, %f105, %f106;
	selp.f32 	%f113, %f106, %f105, %p28;
	setp.lt.f32 	%p29, %f107, %f108;
	selp.f32 	%f114, %f108, %f107, %p29;
	setp.lt.f32 	%p30, %f109, %f110;
	selp.f32 	%f115, %f110, %f109, %p30;
	setp.lt.f32 	%p31, %f111, %f112;
	selp.f32 	%f116, %f112, %f111, %p31;
	setp.lt.f32 	%p32, %f113, %f114;
	selp.f32 	%f117, %f114, %f113, %p32;
	setp.lt.f32 	%p33, %f115, %f116;
	selp.f32 	%f118, %f116, %f115, %p33;
	setp.lt.f32 	%p34, %f117, %f118;
	selp.f32 	%f119, %f118, %f117, %p34;
	setp.lt.f32 	%p35, %f119, %f104;
	selp.f32 	%f443, %f104, %f119, %p35;
	sub.s32 	%r106, %r70, %r412;
	setp.lt.u32 	%p36, %r106, 4096;
	@%p36 bra 	$L__BB3_70;
	add.s32 	%r412, %r412, 4096;
	setp.le.u32 	%p37, %r412, %r49;
	@%p37 bra 	$L__BB3_60;
$L__BB3_62:
	setp.le.u32 	%p38, %r70, %r412;
	@%p38 bra 	$L__BB3_70;
	sub.s32 	%r53, %r70, %r412;
	setp.ge.s32 	%p39, %r48, %r53;
	@%p39 bra 	$L__BB3_70;
	not.b32 	%r107, %r48;
	add.s32 	%r108, %r70, %r107;
	sub.s32 	%r54, %r108, %r412;
	and.b32  	%r109, %r54, 768;
	setp.eq.s32 	%p40, %r109, 768;
	mov.u32 	%r416, %r48;
	@%p40 bra 	$L__BB3_67;
	add.s32 	%r414, %r48, %r412;
	shr.u32 	%r110, %r54, 8;
	add.s32 	%r111, %r110, 1;
	and.b32  	%r112, %r111, 3;
	neg.s32 	%r413, %r112;
	mov.u32 	%r416, %r48;
$L__BB3_66:
	.pragma "nounroll";
	mul.wide.u32 	%rd55, %r414, 4;
	add.s64 	%rd54, %rd15, %rd55;
	// begin inline asm
	ld.global.nc.u32 %r113, [%rd54];
	// end inline asm
	mov.b32 	%f121, %r113;
	setp.lt.f32 	%p41, %f443, %f121;
	selp.f32 	%f443, %f121, %f443, %p41;
	add.s32 	%r416, %r416, 256;
	add.s32 	%r414, %r414, 256;
	add.s32 	%r413, %r413, 1;
	setp.ne.s32 	%p42, %r413, 0;
	@%p42 bra 	$L__BB3_66;
$L__BB3_67:
	setp.lt.u32 	%p43, %r54, 768;
	@%p43 bra 	$L__BB3_70;
	add.s32 	%r418, %r416, 512;
	add.s32 	%r417, %r416, %r412;
$L__BB3_69:
	mul.wide.u32 	%rd60, %r417, 4;
	add.s64 	%rd56, %rd15, %rd60;
	// begin inline asm
	ld.global.nc.u32 %r114, [%rd56];
	// end inline asm
	mov.b32 	%f122, %r114;
	setp.lt.f32 	%p44, %f443, %f122;
	selp.f32 	%f123, %f122, %f443, %p44;
	add.s32 	%r118, %r417, 256;
	mul.wide.u32 	%rd61, %r118, 4;
	add.s64 	%rd57, %rd15, %rd61;
	// begin inline asm
	ld.global.nc.u32 %r115, [%rd57];
	// end inline asm
	mov.b32 	%f124, %r115;
	setp.lt.f32 	%p45, %f123, %f124;
	selp.f32 	%f125, %f124, %f123, %p45;
	add.s32 	%r119, %r417, 512;
	mul.wide.u32 	%rd62, %r119, 4;
	add.s64 	%rd58, %rd15, %rd62;
	// begin inline asm
	ld.global.nc.u32 %r116, [%rd58];
	// end inline asm
	mov.b32 	%f126, %r116;
	setp.lt.f32 	%p46, %f125, %f126;
	selp.f32 	%f127, %f126, %f125, %p46;
	add.s32 	%r120, %r417, 768;
	mul.wide.u32 	%rd63, %r120, 4;
	add.s64 	%rd59, %rd15, %rd63;
	// begin inline asm
	ld.global.nc.u32 %r117, [%rd59];
	// end inline asm
	mov.b32 	%f128, %r117;
	setp.lt.f32 	%p47, %f127, %f128;
	selp.f32 	%f443, %f128, %f127, %p47;
	add.s32 	%r68, %r418, 1024;
	add.s32 	%r121, %r418, 512;
	add.s32 	%r417, %r417, 1024;
	setp.lt.s32 	%p48, %r121, %r53;
	mov.u32 	%r418, %r68;
	@%p48 bra 	$L__BB3_69;
$L__BB3_70:
	// begin inline asm
	mov.u32 %r122, %laneid;
	// end inline asm
	mov.b32 	%r124, %f443;
	mov.b32 	%r125, 1;
	mov.b32 	%r146, 31;
	mov.b32 	%r147, -1;
	// begin inline asm
	shfl.sync.down.b32 %r123, %r124, %r125, %r146, %r147;
	// end inline asm
	mov.b32 	%f129, %r123;
	setp.gt.s32 	%p49, %r122, 30;
	setp.lt.f32 	%p50, %f443, %f129;
	selp.f32 	%f130, %f129, %f443, %p50;
	selp.f32 	%f131, %f443, %f130, %p49;
	mov.b32 	%r129, %f131;
	mov.b32 	%r130, 2;
	// begin inline asm
	shfl.sync.down.b32 %r128, %r129, %r130, %r146, %r147;
	// end inline asm
	mov.b32 	%f132, %r128;
	setp.gt.s32 	%p51, %r122, 29;
	setp.lt.f32 	%p52, %f131, %f132;
	selp.f32 	%f133, %f132, %f131, %p52;
	selp.f32 	%f134, %f131, %f133, %p51;
	mov.b32 	%r134, %f134;
	mov.b32 	%r135, 4;
	// begin inline asm
	shfl.sync.down.b32 %r133, %r134, %r135, %r146, %r147;
	// end inline asm
	mov.b32 	%f135, %r133;
	setp.gt.s32 	%p53, %r122, 27;
	setp.lt.f32 	%p54, %f134, %f135;
	selp.f32 	%f136, %f135, %f134, %p54;
	selp.f32 	%f137, %f134, %f136, %p53;
	mov.b32 	%r139, %f137;
	mov.b32 	%r140, 8;
	// begin inline asm
	shfl.sync.down.b32 %r138, %r139, %r140, %r146, %r147;
	// end inline asm
	mov.b32 	%f138, %r138;
	setp.gt.s32 	%p55, %r122, 23;
	setp.lt.f32 	%p56, %f137, %f138;
	selp.f32 	%f139, %f138, %f137, %p56;
	selp.f32 	%f140, %f137, %f139, %p55;
	mov.b32 	%r144, %f140;
	mov.b32 	%r145, 16;
	// begin inline asm
	shfl.sync.down.b32 %r143, %r144, %r145, %r146, %r147;
	// end inline asm
	mov.b32 	%f141, %r143;
	setp.gt.s32 	%p57, %r122, 15;
	setp.lt.f32 	%p58, %f140, %f141;
	selp.f32 	%f54, %f141, %f140, %p58;
	selp.f32 	%f444, %f140, %f54, %p57;
	setp.ne.s32 	%p59, %r122, 0;
	@%p59 bra 	$L__BB3_72;
	shr.u32 	%r148, %r48, 3;
	and.b32  	%r149, %r148, 124;
	mov.u32 	%r150, _ZZN3cub18CUB_300001_SM_10006detail6reduce28DeviceReduceSingleTileKernelINS2_10policy_hubIfjN4cuda3__47maximumIvEEE10Policy1000EPfSB_jS8_ffNS5_3std3__410__identityEEEvT0_T1_T2_T3_T4_T6_E12temp_storage;
	add.s32 	%r151, %r150, %r149;
	st.shared.f32 	[%r151+8], %f54;
$L__BB3_72:
	bar.sync 	0;
	setp.ne.s32 	%p60, %r48, 0;
	@%p60 bra 	$L__BB3_74;
	ld.shared.f32 	%f142, [_ZZN3cub18CUB_300001_SM_10006detail6reduce28DeviceReduceSingleTileKernelINS2_10policy_hubIfjN4cuda3__47maximumIvEEE10Policy1000EPfSB_jS8_ffNS5_3std3__410__identityEEEvT0_T1_T2_T3_T4_T6_E12temp_storage+12];
	setp.lt.f32 	%p61, %f444, %f142;
	selp.f32 	%f143, %f142, %f444, %p61;
	ld.shared.f32 	%f144, [_ZZN3cub18CUB_300001_SM_10006detail6reduce28DeviceReduceSingleTileKernelINS2_10policy_hubIfjN4cuda3__47maximumIvEEE10Policy1000EPfSB_jS8_ffNS5_3std3__410__identityEEEvT0_T1_T2_T3_T4_T6_E12temp_storage+16];
	setp.lt.f32 	%p62, %f143, %f144;
	selp.f32 	%f145, %f144, %f143, %p62;
	ld.shared.f32 	%f146, [_ZZN3cub18CUB_300001_SM_10006detail6reduce28DeviceReduceSingleTileKernelINS2_10policy_hubIfjN4cuda3__47maximumIvEEE10Policy1000EPfSB_jS8_ffNS5_3std3__410__identityEEEvT0_T1_T2_T3_T4_T6_E12temp_storage+20];
	setp.lt.f32 	%p63, %f145, %f146;
	selp.f32 	%f147, %f146, %f145, %p63;
	ld.shared.f32 	%f148, [_ZZN3cub18CUB_300001_SM_10006detail6reduce28DeviceReduceSingleTileKernelINS2_10policy_hubIfjN4cuda3__47maximumIvEEE10Policy1000EPfSB_jS8_ffNS5_3std3__410__identityEEEvT0_T1_T2_T3_T4_T6_E12temp_storage+24];
	setp.lt.f32 	%p64, %f147, %f148;
	selp.f32 	%f149, %f148, %f147, %p64;
	ld.shared.f32 	%f150, [_ZZN3cub18CUB_300001_SM_10006detail6reduce28DeviceReduceSingleTileKernelINS2_10policy_hubIfjN4cuda3__47maximumIvEEE10Policy1000EPfSB_jS8_ffNS5_3std3__410__identityEEEvT0_T1_T2_T3_T4_T6_E12temp_storage+28];
	setp.lt.f32 	%p65, %f149, %f150;
	selp.f32 	%f151, %f150, %f149, %p65;
	ld.shared.f32 	%f152, [_ZZN3cub18CUB_300001_SM_10006detail6reduce28DeviceReduceSingleTileKernelINS2_10policy_hubIfjN4cuda3__47maximumIvEEE10Policy1000EPfSB_jS8_ffNS5_3std3__410__identityEEEvT0_T1_T2_T3_T4_T6_E12temp_storage+32];
	setp.lt.f32 	%p66, %f151, %f152;
	selp.f32 	%f153, %f152, %f151, %p66;
	ld.shared.f32 	%f154, [_ZZN3cub18CUB_300001_SM_10006detail6reduce28DeviceReduceSingleTileKernelINS2_10policy_hubIfjN4cuda3__47maximumIvEEE10Policy1000EPfSB_jS8_ffNS5_3std3__410__identityEEEvT0_T1_T2_T3_T4_T6_E12temp_storage+36];
	setp.lt.f32 	%p67, %f153, %f154;
	selp.f32 	%f444, %f154, %f153, %p67;
$L__BB3_74:
	mov.u32 	%r391, %tid.x;
	setp.ne.s32 	%p249, %r391, 0;
	@%p249 bra 	$L__BB3_76;
	setp.lt.f32 	%p250, %f58, %f444;
	selp.f32 	%f417, %f444, %f58, %p250;
	st.global.f32 	[%rd1], %f417;
$L__BB3_76:
	ret;

}
	// .globl	_ZN3cub18CUB_300001_SM_10006detail6reduce18DeviceReduceKernelINS2_10policy_hubIfjN4cuda3__47maximumIvEEE10Policy1000EPfjS8_fNS5_3std3__410__identityEEEvT0_PT3_T1_NS0_13GridEvenShareISI_EET2_T4_
.visible .entry _ZN3cub18CUB_300001_SM_10006detail6reduce18DeviceReduceKernelINS2_10policy_hubIfjN4cuda3__47maximumIvEEE10Policy1000EPfjS8_fNS5_3std3__410__identityEEEvT0_PT3_T1_NS0_13GridEvenShareISI_EET2_T4_(
	.param .u64 .ptr .align 1 _ZN3cub18CUB_300001_SM_10006detail6reduce18DeviceReduceKernelINS2_10policy_hubIfjN4cuda3__47maximumIvEEE10Policy1000EPfjS8_fNS5_3std3__410__identityEEEvT0_PT3_T1_NS0_13GridEvenShareISI_EET2_T4__param_0,
	.param .u64 .ptr .align 1 _ZN3cub18CUB_300001_SM_10006detail6reduce18DeviceReduceKernelINS2_10policy_hubIfjN4cuda3__47maximumIvEEE10Policy1000EPfjS8_fNS5_3std3__410__identityEEEvT0_PT3_T1_NS0_13GridEvenShareISI_EET2_T4__param_1,
	.param .u32 _ZN3cub18CUB_300001_SM_10006detail6reduce18DeviceReduceKernelINS2_10policy_hubIfjN4cuda3__47maximumIvEEE10Policy1000EPfjS8_fNS5_3std3__410__identityEEEvT0_PT3_T1_NS0_13GridEvenShareISI_EET2_T4__param_2,
	.param .align 4 .b8 _ZN3cub18CUB_300001_SM_10006detail6reduce18DeviceReduceKernelINS2_10policy_hubIfjN4cuda3__47maximumIvEEE10Policy1000EPfjS8_fNS5_3std3__410__identityEEEvT0_PT3_T1_NS0_13GridEvenShareISI_EET2_T4__param_3[40],
	.param .align 1 .b8 _ZN3cub18CUB_300001_SM_10006detail6reduce18DeviceReduceKernelINS2_10policy_hubIfjN4cuda3__47maximumIvEEE10Policy1000EPfjS8_fNS5_3std3__410__identityEEEvT0_PT3_T1_NS0_13GridEvenShareISI_EET2_T4__param_4[1],
	.param .align 1 .b8 _ZN3cub18CUB_300001_SM_10006detail6reduce18DeviceReduceKernelINS2_10policy_hubIfjN4cuda3__47maximumIvEEE10Policy1000EPfjS8_fNS5_3std3__410__identityEEEvT0_PT3_T1_NS0_13GridEvenShareISI_EET2_T4__param_5[1]
)
.maxntid 256
{
	.reg .pred 	%p<249>;
	.reg .b32 	%r<478>;
	.reg .b32 	%f<439>;
	.reg .b64 	%rd<112>;
	// demoted variable
	.shared .align 4 .b8 _ZZN3cub18CUB_300001_SM_10006detail6reduce18DeviceReduceKernelINS2_10policy_hubIfjN4cuda3__47maximumIvEEE10Policy1000EPfjS8_fNS5_3std3__410__identityEEEvT0_PT3_T1_NS0_13GridEvenShareISI_EET2_T4_E12temp_storage[44];
	ld.param.u32 	%r1, [_ZN3cub18CUB_300001_SM_10006detail6reduce18DeviceReduceKernelINS2_10policy_hubIfjN4cuda3__47maximumIvEEE10Policy1000EPfjS8_fNS5_3std3__410__identityEEEvT0_PT3_T1_NS0_13GridEvenShareISI_EET2_T4__param_3+20];
	ld.param.u64 	%rd1, [_ZN3cub18CUB_300001_SM_10006detail6reduce18DeviceReduceKernelINS2_10policy_hubIfjN4cuda3__47maximumIvEEE10Policy1000EPfjS8_fNS5_3std3__410__identityEEEvT0_PT3_T1_NS0_13GridEvenShareISI_EET2_T4__param_0];
	ld.param.u32 	%r2, [_ZN3cub18CUB_300001_SM_10006detail6reduce18DeviceReduceKernelINS2_10policy_hubIfjN4cuda3__47maximumIvEEE10Policy1000EPfjS8_fNS5_3std3__410__identityEEEvT0_PT3_T1_NS0_13GridEvenShareISI_EET2_T4__param_3+24];
	mov.u32 	%r3, %ctaid.x;
	shl.b32 	%r4, %r2, 12;
	shl.b32 	%r5, %r3, 12;
	and.b64  	%rd3, %rd1, 15;
	setp.ne.s64 	%p1, %rd3, 0;
	@%p1 bra 	$L__BB4_36;
	sub.s32 	%r6, %r1, %r5;
	setp.gt.u32 	%p125, %r6, 4095;
	@%p125 bra 	$L__BB4_20;
	mov.u32 	%r7, %tid.x;
	setp.ge.u32 	%p190, %r7, %r6;
	mov.f32 	%f419, 0f00000000;
	mov.u32 	%r448, %r7;
	@%p190 bra 	$L__BB4_4;
	add.s32 	%r359, %r5, %r7;
	mul.wide.u32 	%rd97, %r359, 4;
	add.s64 	%rd96, %rd1, %rd97;
	// begin inline asm
	ld.global.nc.u32 %r358, [%rd96];
	// end inline asm
	mov.b32 	%f419, %r358;
	add.s32 	%r448, %r7, 256;
$L__BB4_4:
	setp.ge.u32 	%p191, %r448, %r6;
	@%p191 bra 	$L__BB4_11;
	not.b32 	%r360, %r448;
	add.s32 	%r10, %r1, %r360;
	and.b32  	%r361, %r10, 768;
	setp.eq.s32 	%p192, %r361, 768;
	@%p192 bra 	$L__BB4_8;
	add.s32 	%r446, %r448, %r5;
	shr.u32 	%r362, %r10, 8;
	add.s32 	%r363, %r362, 1;
	and.b32  	%r364, %r363, 3;
	neg.s32 	%r445, %r364;
$L__BB4_7:
	.pragma "nounroll";
	mul.wide.u32 	%rd99, %r446, 4;
	add.s64 	%rd98, %rd1, %rd99;
	// begin inline asm
	ld.global.nc.u32 %r365, [%rd98];
	// end inline asm
	mov.b32 	%f333, %r365;
	setp.lt.f32 	%p193, %f419, %f333;
	selp.f32 	%f419, %f333, %f419, %p193;
	add.s32 	%r448, %r448, 256;
	add.s32 	%r446, %r446, 256;
	add.s32 	%r445, %r445, 1;
	setp.ne.s32 	%p194, %r445, 0;
	@%p194 bra 	$L__BB4_7;
$L__BB4_8:
	sub.s32 	%r366, %r10, %r5;
	setp.lt.u32 	%p195, %r366, 768;
	@%p195 bra 	$L__BB4_11;
	add.s32 	%r450, %r448, 512;
	add.s32 	%r449, %r448, %r5;
$L__BB4_10:
	mul.wide.u32 	%rd104, %r449, 4;
	add.s64 	%rd100, %rd1, %rd104;
	// begin inline asm
	ld.global.nc.u32 %r367, [%rd100];
	// end inline asm
	mov.b32 	%f334, %r367;
	setp.lt.f32 	%p196, %f419, %f334;
	selp.f32 	%f335, %f334, %f419, %p196;
	add.s32 	%r371, %r449, 256;
	mul.wide.u32 	%rd105, %r371, 4;
	add.s64 	%rd101, %rd1, %rd105;
	// begin inline asm
	ld.global.nc.u32 %r368, [%rd101];
	// end inline asm
	mov.b32 	%f336, %r368;
	setp.lt.f32 	%p197, %f335, %f336;
	selp.f32 	%f337, %f336, %f335, %p197;
	add.s32 	%r372, %r449, 512;
	mul.wide.u32 	%rd106, %r372, 4;
	add.s64 	%rd102, %rd1, %rd106;
	// begin inline asm
	ld.global.nc.u32 %r369, [%rd102];
	// end inline asm
	mov.b32 	%f338, %r369;
	setp.lt.f32 	%p198, %f337, %f338;
	selp.f32 	%f339, %f338, %f337, %p198;
	add.s32 	%r373, %r449, 768;
	mul.wide.u32 	%rd107, %r373, 4;
	add.s64 	%rd103, %rd1, %rd107;
	// begin inline asm
	ld.global.nc.u32 %r370, [%rd103];
	// end inline asm
	mov.b32 	%f340, %r370;
	setp.lt.f32 	%p199, %f339, %f340;
	selp.f32 	%f419, %f340, %f339, %p199;
	add.s32 	%r24, %r450, 1024;
	add.s32 	%r374, %r450, 512;
	add.s32 	%r449, %r449, 1024;
	setp.lt.s32 	%p200, %r374, %r6;
	mov.u32 	%r450, %r24;
	@%p200 bra 	$L__BB4_10;
$L__BB4_11:
	setp.lt.u32 	%p201, %r6, 256;
	@%p201 bra 	$L__BB4_16;
	// begin inline asm
	mov.u32 %r413, %laneid;
	// end inline asm
	mov.b32 	%r415, %f419;
	mov.b32 	%r416, 1;
	mov.b32 	%r437, 31;
	mov.b32 	%r438, -1;
	// begin inline asm
	shfl.sync.down.b32 %r414, %r415, %r416, %r437, %r438;
	// end inline asm
	mov.b32 	%f388, %r414;
	setp.gt.s32 	%p229, %r413, 30;
	setp.lt.f32 	%p230, %f419, %f388;
	selp.f32 	%f389, %f388, %f419, %p230;
	selp.f32 	%f390, %f419, %f389, %p229;
	mov.b32 	%r420, %f390;
	mov.b32 	%r421, 2;
	// begin inline asm
	shfl.sync.down.b32 %r419, %r420, %r421, %r437, %r438;
	// end inline asm
	mov.b32 	%f391, %r419;
	setp.gt.s32 	%p231, %r413, 29;
	setp.lt.f32 	%p232, %f390, %f391;
	selp.f32 	%f392, %f391, %f390, %p232;
	selp.f32 	%f393, %f390, %f392, %p231;
	mov.b32 	%r425, %f393;
	mov.b32 	%r426, 4;
	// begin inline asm
	shfl.sync.down.b32 %r424, %r425, %r426, %r437, %r438;
	// end inline asm
	mov.b32 	%f394, %r424;
	setp.gt.s32 	%p233, %r413, 27;
	setp.lt.f32 	%p234, %f393, %f394;
	selp.f32 	%f395, %f394, %f393, %p234;
	selp.f32 	%f396, %f393, %f395, %p233;
	mov.b32 	%r430, %f396;
	mov.b32 	%r431, 8;
	// begin inline asm
	shfl.sync.down.b32 %r429, %r430, %r431, %r437, %r438;
	// end inline asm
	mov.b32 	%f397, %r429;
	setp.gt.s32 	%p235, %r413, 23;
	setp.lt.f32 	%p236, %f396, %f397;
	selp.f32 	%f398, %f397, %f396, %p236;
	selp.f32 	%f399, %f396, %f398, %p235;
	mov.b32 	%r435, %f399;
	mov.b32 	%r436, 16;
	// begin inline asm
	shfl.sync.down.b32 %r434, %r435, %r436, %r437, %r438;
	// end inline asm
	mov.b32 	%f400, %r434;
	setp.gt.s32 	%p237, %r413, 15;
	setp.lt.f32 	%p238, %f399, %f400;
	selp.f32 	%f10, %f400, %f399, %p238;
	selp.f32 	%f438, %f399, %f10, %p237;
	setp.ne.s32 	%p239, %r413, 0;
	@%p239 bra 	$L__BB4_14;
	shr.u32 	%r439, %r7, 3;
	and.b32  	%r440, %r439, 124;
	mov.u32 	%r441, _ZZN3cub18CUB_300001_SM_10006detail6reduce18DeviceReduceKernelINS2_10policy_hubIfjN4cuda3__47maximumIvEEE10Policy1000EPfjS8_fNS5_3std3__410__identityEEEvT0_PT3_T1_NS0_13GridEvenShareISI_EET2_T4_E12temp_storage;
	add.s32 	%r442, %r441, %r440;
	st.shared.f32 	[%r442+8], %f10;
$L__BB4_14:
	bar.sync 	0;
	setp.ne.s32 	%p240, %r7, 0;
	@%p240 bra 	$L__BB4_71;
	ld.shared.f32 	%f401, [_ZZN3cub18CUB_300001_SM_10006detail6reduce18DeviceReduceKernelINS2_10policy_hubIfjN4cuda3__47maximumIvEEE10Policy1000EPfjS8_fNS5_3std3__410__identityEEEvT0_PT3_T1_NS0_13GridEvenShareISI_EET2_T4_E12temp_storage+12];
	setp.lt.f32 	%p241, %f438, %f401;
	selp.f32 	%f402, %f401, %f438, %p241;
	ld.shared.f32 	%f403, [_ZZN3cub18CUB_300001_SM_10006detail6reduce18DeviceReduceKernelINS2_10policy_hubIfjN4cuda3__47maximumIvEEE10Policy1000EPfjS8_fNS5_3std3__410__identityEEEvT0_PT3_T1_NS0_13GridEvenShareISI_EET2_T4_E12temp_storage+16];
	setp.lt.f32 	%p242, %f402, %f403;
	selp.f32 	%f404, %f403, %f402, %p242;
	ld.shared.f32 	%f405, [_ZZN3cub18CUB_300001_SM_10006detail6reduce18DeviceReduceKernelINS2_10policy_hubIfjN4cuda3__47maximumIvEEE10Policy1000EPfjS8_fNS5_3std3__410__identityEEEvT0_PT3_T1_NS0_13GridEvenShareISI_EET2_T4_E12temp_storage+20];
	setp.lt.f32 	%p243, %f404, %f405;
	selp.f32 	%f406, %f405, %f404, %p243;
	ld.shared.f32 	%f407, [_ZZN3cub18CUB_300001_SM_10006detail6reduce18DeviceReduceKernelINS2_10policy_hubIfjN4cuda3__47maximumIvEEE10Policy1000EPfjS8_fNS5_3std3__410__identityEEEvT0_PT3_T1_NS0_13GridEvenShareISI_EET2_T4_E12temp_storage+24];
	setp.lt.f32 	%p244, %f406, %f407;
	selp.f32 	%f408, %f407, %f406, %p244;
	ld.shared.f32 	%f409, [_ZZN3cub18CUB_300001_SM_10006detail6reduce18DeviceReduceKernelINS2_10policy_hubIfjN4cuda3__47maximumIvEEE10Policy1000EPfjS8_fNS5_3std3__410__identityEEEvT0_PT3_T1_NS0_13GridEvenShareISI_EET2_T4_E12temp_storage+28];
	setp.lt.f32 	%p245, %f408, %f409;
	selp.f32 	%f410, %f409, %f408, %p245;
	ld.shared.f32 	%f411, [_ZZN3cub18CUB_300001_SM_10006detail6reduce18DeviceReduceKernelINS2_10policy_hubIfjN4cuda3__47maximumIvEEE10Policy1000EPfjS8_fNS5_3std3__410__identityEEEvT0_PT3_T1_NS0_13GridEvenShareISI_EET2_T4_E12temp_storage+32];
	setp.lt.f32 	%p246, %f410, %f411;
	selp.f32 	%f412, %f411, %f410, %p246;
	ld.shared.f32 	%f413, [_ZZN3cub18CUB_300001_SM_10006detail6reduce18DeviceReduceKernelINS2_10policy_hubIfjN4cuda3__47maximumIvEEE10Policy1000EPfjS8_fNS5_3std3__410__identityEEEvT0_PT3_T1_NS0_13GridEvenShareISI_EET2_T4_E12temp_storage+36];
	setp.lt.f32 	%p247, %f412, %f413;
	selp.f32 	%f438, %f413, %f412, %p247;
	bra.uni 	$L__BB4_71;
$L__BB4_16:
	// begin inline asm
	mov.u32 %r375, %laneid;
	// end inline asm
	and.b32  	%r401, %r7, 992;
	add.s32 	%r402, %r401, 32;
	setp.gt.u32 	%p202, %r402, %r6;
	not.b32 	%r403, %r401;
	add.s32 	%r404, %r6, %r403;
	selp.b32 	%r399, %r404, 31, %p202;
	mov.b32 	%r377, %f419;
	mov.b32 	%r378, 1;
	mov.b32 	%r400, -1;
	// begin inline asm
	shfl.sync.down.b32 %r376, %r377, %r378, %r399, %r400;
	// end inline asm
	mov.b32 	%f341, %r376;
	setp.lt.s32 	%p203, %r375, %r399;
	setp.lt.f32 	%p204, %f419, %f341;
	selp.f32 	%f342, %f341, %f419, %p204;
	selp.f32 	%f343, %f342, %f419, %p203;
	mov.b32 	%r382, %f343;
	mov.b32 	%r383, 2;
	// begin inline asm
	shfl.sync.down.b32 %r381, %r382, %r383, %r399, %r400;
	// end inline asm
	mov.b32 	%f344, %r381;
	add.s32 	%r405, %r375, 2;
	setp.gt.s32 	%p205, %r405, %r399;
	setp.lt.f32 	%p206, %f343, %f344;
	selp.f32 	%f345, %f344, %f343, %p206;
	selp.f32 	%f346, %f343, %f345, %p205;
	mov.b32 	%r387, %f346;
	mov.b32 	%r388, 4;
	// begin inline asm
	shfl.sync.down.b32 %r386, %r387, %r388, %r399, %r400;
	// end inline asm
	mov.b32 	%f347, %r386;
	add.s32 	%r406, %r375, 4;
	setp.gt.s32 	%p207, %r406, %r399;
	setp.lt.f32 	%p208, %f346, %f347;
	selp.f32 	%f348, %f347, %f346, %p208;
	selp.f32 	%f349, %f346, %f348, %p207;
	mov.b32 	%r392, %f349;
	mov.b32 	%r393, 8;
	// begin inline asm
	shfl.sync.down.b32 %r391, %r392, %r393, %r399, %r400;
	// end inline asm
	mov.b32 	%f350, %r391;
	add.s32 	%r407, %r375, 8;
	setp.gt.s32 	%p209, %r407, %r399;
	setp.lt.f32 	%p210, %f349, %f350;
	selp.f32 	%f351, %f350, %f349, %p210;
	selp.f32 	%f352, %f349, %f351, %p209;
	mov.b32 	%r397, %f352;
	mov.b32 	%r398, 16;
	// begin inline asm
	shfl.sync.down.b32 %r396, %r397, %r398, %r399, %r400;
	// end inline asm
	mov.b32 	%f353, %r396;
	add.s32 	%r408, %r375, 16;
	setp.gt.s32 	%p211, %r408, %r399;
	setp.lt.f32 	%p212, %f352, %f353;
	selp.f32 	%f354, %f353, %f352, %p212;
	selp.f32 	%f438, %f352, %f354, %p211;
	setp.ne.s32 	%p213, %r375, 0;
	@%p213 bra 	$L__BB4_18;
	shr.u32 	%r409, %r7, 3;
	and.b32  	%r410, %r409, 124;
	mov.u32 	%r411, _ZZN3cub18CUB_300001_SM_10006detail6reduce18DeviceReduceKernelINS2_10policy_hubIfjN4cuda3__47maximumIvEEE10Policy1000EPfjS8_fNS5_3std3__410__identityEEEvT0_PT3_T1_NS0_13GridEvenShareISI_EET2_T4_E12temp_storage;
	add.s32 	%r412, %r411, %r410;
	st.shared.f32 	[%r412+8], %f438;
$L__BB4_18:
	bar.sync 	0;
	setp.ne.s32 	%p214, %r7, 0;
	@%p214 bra 	$L__BB4_71;
	setp.gt.u32 	%p215, %r6, 32;
	ld.shared.f32 	%f355, [_ZZN3cub18CUB_300001_SM_10006detail6reduce18DeviceReduceKernelINS2_10policy_hubIfjN4cuda3__47maximumIvEEE10Policy1000EPfjS8_fNS5_3std3__410__identityEEEvT0_PT3_T1_NS0_13GridEvenShareISI_EET2_T4_E12temp_storage+12];
	setp.lt.f32 	%p216, %f438, %f355;
	selp.f32 	%f357, %f355, %f438, %p216;
	selp.f32 	%f358, %f357, %f438, %p215;
	setp.gt.u32 	%p217, %r6, 64;
	ld.shared.f32 	%f360, [_ZZN3cub18CUB_300001_SM_10006detail6reduce18DeviceReduceKernelINS2_10policy_hubIfjN4cuda3__47maximumIvEEE10Policy1000EPfjS8_fNS5_3std3__410__identityEEEvT0_PT3_T1_NS0_13GridEvenShareISI_EET2_T4_E12temp_storage+16];
	setp.lt.f32 	%p218, %f358, %f360;
	selp.f32 	%f362, %f360, %f358, %p218;
	selp.f32 	%f363, %f362, %f358, %p217;
	setp.gt.u32 	%p219, %r6, 96;
	ld.shared.f32 	%f365, [_ZZN3cub18CUB_300001_SM_10006detail6reduce18DeviceReduceKernelINS2_10policy_hubIfjN4cuda3__47maximumIvEEE10Policy1000EPfjS8_fNS5_3std3__410__identityEEEvT0_PT3_T1_NS0_13GridEvenShareISI_EET2_T4_E12temp_storage+20];
	setp.lt.f32 	%p220, %f363, %f365;
	selp.f32 	%f367, %f365, %f363, %p220;
	selp.f32 	%f368, %f367, %f363, %p219;
	setp.gt.u32 	%p221, %r6, 128;
	ld.shared.f32 	%f370, [_ZZN3cub18CUB_300001_SM_10006detail6reduce18DeviceReduceKernelINS2_10policy_hubIfjN4cuda3__47maximumIvEEE10Policy1000EPfjS8_fNS5_3std3__410__identityEEEvT0_PT3_T1_NS0_13GridEvenShareISI_EET2_T4_E12temp_storage+24];
	setp.lt.f32 	%p222, %f368, %f370;
	selp.f32 	%f372, %f370, %f368, %p222;
	selp.f32 	%f373, %f372, %f368, %p221;
	setp.gt.u32 	%p223, %r6, 160;
	ld.shared.f32 	%f375, [_ZZN3cub18CUB_300001_SM_10006detail6reduce18DeviceReduceKernelINS2_10policy_hubIfjN4cuda3__47maximumIvEEE10Policy1000EPfjS8_fNS5_3std3__410__identityEEEvT0_PT3_T1_NS0_13GridEvenShareISI_EET2_T4_E12temp_storage+28];
	setp.lt.f32 	%p224, %f373, %f375;
	selp.f32 	%f377, %f375, %f373, %p224;
	selp.f32 	%f378, %f377, %f373, %p223;
	setp.gt.u32 	%p225, %r6, 192;
	ld.shared.f32 	%f380, [_ZZN3cub18CUB_300001_SM_10006detail6reduce18DeviceReduceKernelINS2_10policy_hubIfjN4cuda3__47maximumIvEEE10Policy1000EPfjS8_fNS5_3std3__410__identityEEEvT0_PT3_T1_NS0_13GridEvenShareISI_EET2_T4_E12temp_storage+32];
	setp.lt.f32 	%p226, %f378, %f380;
	selp.f32 	%f382, %f380, %f378, %p226;
	selp.f32 	%f383, %f382, %f378, %p225;
	setp.gt.u32 	%p227, %r6, 224;
	ld.shared.f32 	%f385, [_ZZN3cub18CUB_300001_SM_10006detail6reduce18DeviceReduceKernelINS2_10policy_hubIfjN4cuda3__47maximumIvEEE10Policy1000EPfjS8_fNS5_3std3__410__identityEEEvT0_PT3_T1_NS0_13GridEvenShareISI_EET2_T4_E12temp_storage+36];
	setp.lt.f32 	%p228, %f383, %f385;
	selp.f32 	%f387, %f385, %f383, %p228;
	selp.f32 	%f438, %f387, %f383, %p227;
	bra.uni 	$L__BB4_71;
$L__BB4_20:
	mov.u32 	%r26, %tid.x;
	shl.b32 	%r27, %r26, 2;
	add.s32 	%r274, %r5, %r27;
	mul.wide.u32 	%rd72, %r274, 4;
	add.s64 	%rd62, %rd1, %rd72;
	// begin inline asm
	ld.global.nc.v2.u64 {%rd60, %rd61}, [%rd62];
	// end inline asm
	mov.b64 	{%r275, %r276}, %rd61;
	mov.b64 	{%r277, %r278}, %rd60;
	mov.b32 	%f235, %r278;
	mov.b32 	%f236, %r277;
	mov.b32 	%f237, %r276;
	mov.b32 	%f238, %r275;
	add.s64 	%rd65, %rd62, 4096;
	// begin inline asm
	ld.global.nc.v2.u64 {%rd63, %rd64}, [%rd65];
	// end inline asm
	mov.b64 	{%r279, %r280}, %rd64;
	mov.b64 	{%r281, %r282}, %rd63;
	mov.b32 	%f239, %r282;
	mov.b32 	%f240, %r281;
	mov.b32 	%f241, %r280;
	mov.b32 	%f242, %r279;
	add.s64 	%rd68, %rd62, 8192;
	// begin inline asm
	ld.global.nc.v2.u64 {%rd66, %rd67}, [%rd68];
	// end inline asm
	mov.b64 	{%r283, %r284}, %rd67;
	mov.b64 	{%r285, %r286}, %rd66;
	mov.b32 	%f243, %r286;
	mov.b32 	%f244, %r285;
	mov.b32 	%f245, %r284;
	mov.b32 	%f246, %r283;
	add.s64 	%rd71, %rd62, 12288;
	// begin inline asm
	ld.global.nc.v2.u64 {%rd69, %rd70}, [%rd71];
	// end inline asm
	mov.b64 	{%r287, %r288}, %rd70;
	mov.b64 	{%r289, %r290}, %rd69;
	mov.b32 	%f247, %r290;
	mov.b32 	%f248, %r289;
	mov.b32 	%f249, %r288;
	mov.b32 	%f250, %r287;
	setp.lt.f32 	%p126, %f236, %f235;
	selp.f32 	%f251, %f235, %f236, %p126;
	setp.lt.f32 	%p127, %f238, %f237;
	selp.f32 	%f252, %f237, %f238, %p127;
	setp.lt.f32 	%p128, %f240, %f239;
	selp.f32 	%f253, %f239, %f240, %p128;
	setp.lt.f32 	%p129, %f242, %f241;
	selp.f32 	%f254, %f241, %f242, %p129;
	setp.lt.f32 	%p130, %f244, %f243;
	selp.f32 	%f255, %f243, %f244, %p130;
	setp.lt.f32 	%p131, %f246, %f245;
	selp.f32 	%f256, %f245, %f246, %p131;
	setp.lt.f32 	%p132, %f248, %f247;
	selp.f32 	%f257, %f247, %f248, %p132;
	setp.lt.f32 	%p133, %f250, %f249;
	selp.f32 	%f258, %f249, %f250, %p133;
	setp.lt.f32 	%p134, %f251, %f252;
	selp.f32 	%f259, %f252, %f251, %p134;
	setp.lt.f32 	%p135, %f253, %f254;
	selp.f32 	%f260, %f254, %f253, %p135;
	setp.lt.f32 	%p136, %f255, %f256;
	selp.f32 	%f261, %f256, %f255, %p136;
	setp.lt.f32 	%p137, %f257, %f258;
	selp.f32 	%f262, %f258, %f257, %p137;
	setp.lt.f32 	%p138, %f259, %f260;
	selp.f32 	%f263, %f260, %f259, %p138;
	setp.lt.f32 	%p139, %f261, %f262;
	selp.f32 	%f264, %f262, %f261, %p139;
	setp.lt.f32 	%p140, %f263, %f264;
	selp.f32 	%f425, %f264, %f263, %p140;
	setp.lt.u32 	%p141, %r6, %r4;
	@%p141 bra 	$L__BB4_32;
	add.s32 	%r28, %r4, %r5;
	add.s32 	%r452, %r28, 256;
	add.s32 	%r451, %r28, %r26;
	mov.b32 	%r453, 0;
$L__BB4_22:
	add.s32 	%r5, %r5, %r4;
	add.s32 	%r292, %r1, -4096;
	setp.gt.u32 	%p142, %r5, %r292;
	@%p142 bra 	$L__BB4_24;
	add.s32 	%r293, %r5, %r27;
	mul.wide.u32 	%rd85, %r293, 4;
	add.s64 	%rd75, %rd1, %rd85;
	// begin inline asm
	ld.global.nc.v2.u64 {%rd73, %rd74}, [%rd75];
	// end inline asm
	mov.b64 	{%r294, %r295}, %rd74;
	mov.b64 	{%r296, %r297}, %rd73;
	mov.b32 	%f265, %r297;
	mov.b32 	%f266, %r296;
	mov.b32 	%f267, %r295;
	mov.b32 	%f268, %r294;
	add.s64 	%rd78, %rd75, 4096;
	// begin inline asm
	ld.global.nc.v2.u64 {%rd76, %rd77}, [%rd78];
	// end inline asm
	mov.b64 	{%r298, %r299}, %rd77;
	mov.b64 	{%r300, %r301}, %rd76;
	mov.b32 	%f269, %r301;
	mov.b32 	%f270, %r300;
	mov.b32 	%f271, %r299;
	mov.b32 	%f272, %r298;
	add.s64 	%rd81, %rd75, 8192;
	// begin inline asm
	ld.global.nc.v2.u64 {%rd79, %rd80}, [%rd81];
	// end inline asm
	mov.b64 	{%r302, %r303}, %rd80;
	mov.b64 	{%r304, %r305}, %rd79;
	mov.b32 	%f273, %r305;
	mov.b32 	%f274, %r304;
	mov.b32 	%f275, %r303;
	mov.b32 	%f276, %r302;
	add.s64 	%rd84, %rd75, 12288;
	// begin inline asm
	ld.global.nc.v2.u64 {%rd82, %rd83}, [%rd84];
	// end inline asm
	mov.b64 	{%r306, %r307}, %rd83;
	mov.b64 	{%r308, %r309}, %rd82;
	mov.b32 	%f277, %r309;
	mov.b32 	%f278, %r308;
	mov.b32 	%f279, %r307;
	mov.b32 	%f280, %r306;
	setp.lt.f32 	%p143, %f425, %f266;
	selp.f32 	%f281, %f266, %f425, %p143;
	setp.lt.f32 	%p144, %f265, %f268;
	selp.f32 	%f282, %f268, %f265, %p144;
	setp.lt.f32 	%p145, %f267, %f270;
	selp.f32 	%f283, %f270, %f267, %p145;
	setp.lt.f32 	%p146, %f269, %f272;
	selp.f32 	%f284, %f272, %f269, %p146;
	setp.lt.f32 	%p147, %f271, %f274;
	selp.f32 	%f285, %f274, %f271, %p147;
	setp.lt.f32 	%p148, %f273, %f276;
	selp.f32 	%f286, %f276, %f273, %p148;
	setp.lt.f32 	%p149, %f275, %f278;
	selp.f32 	%f287, %f278, %f275, %p149;
	setp.lt.f32 	%p150, %f277, %f280;
	selp.f32 	%f288, %f280, %f277, %p150;
	setp.lt.f32 	%p151, %f281, %f282;
	selp.f32 	%f289, %f282, %f281, %p151;
	setp.lt.f32 	%p152, %f283, %f284;
	selp.f32 	%f290, %f284, %f283, %p152;
	setp.lt.f32 	%p153, %f285, %f286;
	selp.f32 	%f291, %f286, %f285, %p153;
	setp.lt.f32 	%p154, %f287, %f288;
	selp.f32 	%f292, %f288, %f287, %p154;
	setp.lt.f32 	%p155, %f289, %f290;
	selp.f32 	%f293, %f290, %f289, %p155;
	setp.lt.f32 	%p156, %f291, %f292;
	selp.f32 	%f294, %f292, %f291, %p156;
	setp.lt.f32 	%p157, %f293, %f294;
	selp.f32 	%f295, %f294, %f293, %p157;
	setp.lt.f32 	%p158, %f295, %f279;
	selp.f32 	%f425, %f279, %f295, %p158;
	sub.s32 	%r310, %r1, %r5;
	setp.lt.u32 	%p159, %r310, %r4;
	add.s32 	%r453, %r453, 1;
	add.s32 	%r452, %r452, %r4;
	add.s32 	%r451, %r451, %r4;
	@%p159 bra 	$L__BB4_32;
	bra.uni 	$L__BB4_22;
$L__BB4_24:
	setp.le.u32 	%p160, %r1, %r5;
	@%p160 bra 	$L__BB4_32;
	sub.s32 	%r39, %r1, %r5;
	setp.ge.s32 	%p161, %r26, %r39;
	@%p161 bra 	$L__BB4_32;
	not.b32 	%r311, %r26;
	add.s32 	%r312, %r1, %r311;
	sub.s32 	%r313, %r312, %r28;
	mul.lo.s32 	%r314, %r2, %r453;
	shl.b32 	%r315, %r314, 12;
	sub.s32 	%r40, %r313, %r315;
	shr.u32 	%r316, %r312, 8;
	add.s32 	%r41, %r316, 1;
	and.b32  	%r317, %r312, 768;
	setp.eq.s32 	%p162, %r317, 768;
	mov.u32 	%r458, %r26;
	@%p162 bra 	$L__BB4_29;
	and.b32  	%r318, %r41, 3;
	neg.s32 	%r455, %r318;
	mov.u32 	%r458, %r26;
$L__BB4_28:
	.pragma "nounroll";
	mul.wide.u32 	%rd87, %r451, 4;
	add.s64 	%rd86, %rd1, %rd87;
	// begin inline asm
	ld.global.nc.u32 %r319, [%rd86];
	// end inline asm
	mov.b32 	%f297, %r319;
	setp.lt.f32 	%p163, %f425, %f297;
	selp.f32 	%f425, %f297, %f425, %p163;
	add.s32 	%r458, %r458, 256;
	add.s32 	%r451, %r451, 256;
	add.s32 	%r455, %r455, 1;
	setp.ne.s32 	%p164, %r455, 0;
	@%p164 bra 	$L__BB4_28;
$L__BB4_29:
	setp.lt.u32 	%p165, %r40, 768;
	@%p165 bra 	$L__BB4_32;
	add.s32 	%r460, %r458, 512;
	add.s32 	%r459, %r458, %r452;
$L__BB4_31:
	add.s32 	%r324, %r459, -256;
	mul.wide.u32 	%rd92, %r324, 4;
	add.s64 	%rd88, %rd1, %rd92;
	// begin inline asm
	ld.global.nc.u32 %r320, [%rd88];
	// end inline asm
	mov.b32 	%f298, %r320;
	setp.lt.f32 	%p166, %f425, %f298;
	selp.f32 	%f299, %f298, %f425, %p166;
	mul.wide.u32 	%rd93, %r459, 4;
	add.s64 	%rd89, %rd1, %rd93;
	// begin inline asm
	ld.global.nc.u32 %r321, [%rd89];
	// end inline asm
	mov.b32 	%f300, %r321;
	setp.lt.f32 	%p167, %f299, %f300;
	selp.f32 	%f301, %f300, %f299, %p167;
	add.s32 	%r325, %r459, 256;
	mul.wide.u32 	%rd94, %r325, 4;
	add.s64 	%rd90, %rd1, %rd94;
	// begin inline asm
	ld.global.nc.u32 %r322, [%rd90];
	// end inline asm
	mov.b32 	%f302, %r322;
	setp.lt.f32 	%p168, %f301, %f302;
	selp.f32 	%f303, %f302, %f301, %p168;
	add.s32 	%r326, %r459, 512;
	mul.wide.u32 	%rd95, %r326, 4;
	add.s64 	%rd91, %rd1, %rd95;
	// begin inline asm
	ld.global.nc.u32 %r323, [%rd91];
	// end inline asm
	mov.b32 	%f304, %r323;
	setp.lt.f32 	%p169, %f303, %f304;
	selp.f32 	%f425, %f304, %f303, %p169;
	add.s32 	%r54, %r460, 1024;
	add.s32 	%r327, %r460, 512;
	add.s32 	%r459, %r459, 1024;
	setp.lt.s32 	%p170, %r327, %r39;
	mov.u32 	%r460, %r54;
	@%p170 bra 	$L__BB4_31;
$L__BB4_32:
	// begin inline asm
	mov.u32 %r328, %laneid;
	// end inline asm
	mov.b32 	%r330, %f425;
	mov.b32 	%r331, 1;
	mov.b32 	%r352, 31;
	mov.b32 	%r353, -1;
	// begin inline asm
	shfl.sync.down.b32 %r329, %r330, %r331, %r352, %r353;
	// end inline asm
	mov.b32 	%f305, %r329;
	setp.gt.s32 	%p171, %r328, 30;
	setp.lt.f32 	%p172, %f425, %f305;
	selp.f32 	%f306, %f305, %f425, %p172;
	selp.f32 	%f307, %f425, %f306, %p171;
	mov.b32 	%r335, %f307;
	mov.b32 	%r336, 2;
	// begin inline asm
	shfl.sync.down.b32 %r334, %r335, %r336, %r352, %r353;
	// end inline asm
	mov.b32 	%f308, %r334;
	setp.gt.s32 	%p173, %r328, 29;
	setp.lt.f32 	%p174, %f307, %f308;
	selp.f32 	%f309, %f308, %f307, %p174;
	selp.f32 	%f310, %f307, %f309, %p173;
	mov.b32 	%r340, %f310;
	mov.b32 	%r341, 4;
	// begin inline asm
	shfl.sync.down.b32 %r339, %r340, %r341, %r352, %r353;
	// end inline asm
	mov.b32 	%f311, %r339;
	setp.gt.s32 	%p175, %r328, 27;
	setp.lt.f32 	%p176, %f310, %f311;
	selp.f32 	%f312, %f311, %f310, %p176;
	selp.f32 	%f313, %f310, %f312, %p175;
	mov.b32 	%r345, %f313;
	mov.b32 	%r346, 8;
	// begin inline asm
	shfl.sync.down.b32 %r344, %r345, %r346, %r352, %r353;
	// end inline asm
	mov.b32 	%f314, %r344;
	setp.gt.s32 	%p177, %r328, 23;
	setp.lt.f32 	%p178, %f313, %f314;
	selp.f32 	%f315, %f314, %f313, %p178;
	selp.f32 	%f316, %f313, %f315, %p177;
	mov.b32 	%r350, %f316;
	mov.b32 	%r351, 16;
	// begin inline asm
	shfl.sync.down.b32 %r349, %r350, %r351, %r352, %r353;
	// end inline asm
	mov.b32 	%f317, %r349;
	setp.gt.s32 	%p179, %r328, 15;
	setp.lt.f32 	%p180, %f316, %f317;
	selp.f32 	%f25, %f317, %f316, %p180;
	selp.f32 	%f438, %f316, %f25, %p179;
	setp.ne.s32 	%p181, %r328, 0;
	@%p181 bra 	$L__BB4_34;
	shr.u32 	%r354, %r26, 3;
	and.b32  	%r355, %r354, 124;
	mov.u32 	%r356, _ZZN3cub18CUB_300001_SM_10006detail6reduce18DeviceReduceKernelINS2_10policy_hubIfjN4cuda3__47maximumIvEEE10Policy1000EPfjS8_fNS5_3std3__410__identityEEEvT0_PT3_T1_NS0_13GridEvenShareISI_EET2_T4_E12temp_storage;
	add.s32 	%r357, %r356, %r355;
	st.shared.f32 	[%r357+8], %f25;
$L__BB4_34:
	bar.sync 	0;
	setp.ne.s32 	%p182, %r26, 0;
	@%p182 bra 	$L__BB4_71;
	ld.shared.f32 	%f318, [_ZZN3cub18CUB_300001_SM_10006detail6reduce18DeviceReduceKernelINS2_10policy_hubIfjN4cuda3__47maximumIvEEE10Policy1000EPfjS8_fNS5_3std3__410__identityEEEvT0_PT3_T1_NS0_13GridEvenShareISI_EET2_T4_E12temp_storage+12];
	setp.lt.f32 	%p183, %f438, %f318;
	selp.f32 	%f319, %f318, %f438, %p183;
	ld.shared.f32 	%f320, [_ZZN3cub18CUB_300001_SM_10006detail6reduce18DeviceReduceKernelINS2_10policy_hubIfjN4cuda3__47maximumIvEEE10Policy1000EPfjS8_fNS5_3std3__410__identityEEEvT0_PT3_T1_NS0_13GridEvenShareISI_EET2_T4_E12temp_storage+16];
	setp.lt.f32 	%p184, %f319, %f320;
	selp.f32 	%f321, %f320, %f319, %p184;
	ld.shared.f32 	%f322, [_ZZN3cub18CUB_300001_SM_10006detail6reduce18DeviceReduceKernelINS2_10policy_hubIfjN4cuda3__47maximumIvEEE10Policy1000EPfjS8_fNS5_3std3__410__identityEEEvT0_PT3_T1_NS0_13GridEvenShareISI_EET2_T4_E12temp_storage+20];
	setp.lt.f32 	%p185, %f321, %f322;
	selp.f32 	%f323, %f322, %f321, %p185;
	ld.shared.f32 	%f324, [_ZZN3cub18CUB_300001_SM_10006detail6reduce18DeviceReduceKernelINS2_10policy_hubIfjN4cuda3__47maximumIvEEE10Policy1000EPfjS8_fNS5_3std3__410__identityEEEvT0_PT3_T1_NS0_13GridEvenShareISI_EET2_T4_E12temp_storage+24];
	setp.lt.f32 	%p186, %f323, %f324;
	selp.f32 	%f325, %f324, %f323, %p186;
	ld.shared.f32 	%f326, [_ZZN3cub18CUB_300001_SM_10006detail6reduce18DeviceReduceKernelINS2_10policy_hubIfjN4cuda3__47maximumIvEEE10Policy1000EPfjS8_fNS5_3std3__410__identityEEEvT0_PT3_T1_NS0_13GridEvenShareISI_EET2_T4_E12temp_storage+28];
	setp.lt.f32 	%p187, %f325, %f326;
	selp.f32 	%f327, %f326, %f325, %p187;
	ld.shared.f32 	%f328, [_ZZN3cub18CUB_300001_SM_10006detail6reduce18DeviceReduceKernelINS2_10policy_hubIfjN4cuda3__47maximumIvEEE10Policy1000EPfjS8_fNS5_3std3__410__identityEEEvT0_PT3_T1_NS0_13GridEvenShareISI_EET2_T4_E12temp_storage+32];
	setp.lt.f32 	%p188, %f327, %f328;
	selp.f32 	%f329, %f328, %f327, %p188;
	ld.shared.f32 	%f330, [_ZZN3cub18CUB_300001_SM_10006detail6reduce18DeviceReduceKernelINS2_10policy_hubIfjN4cuda3__47maximumIvEEE10Policy1000EPfjS8_fNS5_3std3__410__identityEEEvT0_PT3_T1_NS0_13GridEvenShareISI_EET2_T4_E12temp_storage+36];
	setp.lt.f32 	%p189, %f329, %f330;
	selp.f32 	%f438, %f330, %f329, %p189;
	bra.uni 	$L__BB4_71;
$L__BB4_36:
	sub.s32 	%r56, %r1, %r5;
	setp.gt.u32 	%p2, %r56, 4095;
	@%p2 bra 	$L__BB4_55;
	mov.u32 	%r57, %tid.x;
	setp.ge.u32 	%p67, %r57, %r56;
	mov.f32 	%f431, 0f00000000;
	mov.u32 	%r465, %r57;
	@%p67 bra 	$L__BB4_39;
	add.s32 	%r190, %r5, %r57;
	mul.wide.u32 	%rd49, %r190, 4;
	add.s64 	%rd48, %rd1, %rd49;
	// begin inline asm
	ld.global.nc.u32 %r189, [%rd48];
	// end inline asm
	mov.b32 	%f431, %r189;
	add.s32 	%r465, %r57, 256;
$L__BB4_39:
	setp.ge.u32 	%p68, %r465, %r56;
	@%p68 bra 	$L__BB4_46;
	not.b32 	%r191, %r465;
	add.s32 	%r60, %r1, %r191;
	and.b32  	%r192, %r60, 768;
	setp.eq.s32 	%p69, %r192, 768;
	@%p69 bra 	$L__BB4_43;
	add.s32 	%r463, %r465, %r5;
	shr.u32 	%r193, %r60, 8;
	add.s32 	%r194, %r193, 1;
	and.b32  	%r195, %r194, 3;
	neg.s32 	%r462, %r195;
$L__BB4_42:
	.pragma "nounroll";
	mul.wide.u32 	%rd51, %r463, 4;
	add.s64 	%rd50, %rd1, %rd51;
	// begin inline asm
	ld.global.nc.u32 %r196, [%rd50];
	// end inline asm
	mov.b32 	%f154, %r196;
	setp.lt.f32 	%p70, %f431, %f154;
	selp.f32 	%f431, %f154, %f431, %p70;
	add.s32 	%r465, %r465, 256;
	add.s32 	%r463, %r463, 256;
	add.s32 	%r462, %r462, 1;
	setp.ne.s32 	%p71, %r462, 0;
	@%p71 bra 	$L__BB4_42;
$L__BB4_43:
	sub.s32 	%r197, %r60, %r5;
	setp.lt.u32 	%p72, %r197, 768;
	@%p72 bra 	$L__BB4_46;
	add.s32 	%r467, %r465, 512;
	add.s32 	%r466, %r465, %r5;
$L__BB4_45:
	mul.wide.u32 	%rd56, %r466, 4;
	add.s64 	%rd52, %rd1, %rd56;
	// begin inline asm
	ld.global.nc.u32 %r198, [%rd52];
	// end inline asm
	mov.b32 	%f155, %r198;
	setp.lt.f32 	%p73, %f431, %f155;
	selp.f32 	%f156, %f155, %f431, %p73;
	add.s32 	%r202, %r466, 256;
	mul.wide.u32 	%rd57, %r202, 4;
	add.s64 	%rd53, %rd1, %rd57;
	// begin inline asm
	ld.global.nc.u32 %r199, [%rd53];
	// end inline asm
	mov.b32 	%f157, %r199;
	setp.lt.f32 	%p74, %f156, %f157;
	selp.f32 	%f158, %f157, %f156, %p74;
	add.s32 	%r203, %r466, 512;
	mul.wide.u32 	%rd58, %r203, 4;
	add.s64 	%rd54, %rd1, %rd58;
	// begin inline asm
	ld.global.nc.u32 %r200, [%rd54];
	// end inline asm
	mov.b32 	%f159, %r200;
	setp.lt.f32 	%p75, %f158, %f159;
	selp.f32 	%f160, %f159, %f158, %p75;
	add.s32 	%r204, %r466, 768;
	mul.wide.u32 	%rd59, %r204, 4;
	add.s64 	%rd55, %rd1, %rd59;
	// begin inline asm
	ld.global.nc.u32 %r201, [%rd55];
	// end inline asm
	mov.b32 	%f161, %r201;
	setp.lt.f32 	%p76, %f160, %f161;
	selp.f32 	%f431, %f161, %f160, %p76;
	add.s32 	%r74, %r467, 1024;
	add.s32 	%r205, %r467, 512;
	add.s32 	%r466, %r466, 1024;
	setp.lt.s32 	%p77, %r205, %r56;
	mov.u32 	%r467, %r74;
	@%p77 bra 	$L__BB4_45;
$L__BB4_46:
	setp.lt.u32 	%p78, %r56, 256;
	@%p78 bra 	$L__BB4_51;
	// begin inline asm
	mov.u32 %r244, %laneid;
	// end inline asm
	mov.b32 	%r246, %f431;
	mov.b32 	%r247, 1;
	mov.b32 	%r268, 31;
	mov.b32 	%r269, -1;
	// begin inline asm
	shfl.sync.down.b32 %r245, %r246, %r247, %r268, %r269;
	// end inline asm
	mov.b32 	%f209, %r245;
	setp.gt.s32 	%p106, %r244, 30;
	setp.lt.f32 	%p107, %f431, %f209;
	selp.f32 	%f210, %f209, %f431, %p107;
	selp.f32 	%f211, %f431, %f210, %p106;
	mov.b32 	%r251, %f211;
	mov.b32 	%r252, 2;
	// begin inline asm
	shfl.sync.down.b32 %r250, %r251, %r252, %r268, %r269;
	// end inline asm
	mov.b32 	%f212, %r250;
	setp.gt.s32 	%p108, %r244, 29;
	setp.lt.f32 	%p109, %f211, %f212;
	selp.f32 	%f213, %f212, %f211, %p109;
	selp.f32 	%f214, %f211, %f213, %p108;
	mov.b32 	%r256, %f214;
	mov.b32 	%r257, 4;
	// begin inline asm
	shfl.sync.down.b32 %r255, %r256, %r257, %r268, %r269;
	// end inline asm
	mov.b32 	%f215, %r255;
	setp.gt.s32 	%p110, %r244, 27;
	setp.lt.f32 	%p111, %f214, %f215;
	selp.f32 	%f216, %f215, %f214, %p111;
	selp.f32 	%f217, %f214, %f216, %p110;
	mov.b32 	%r261, %f217;
	mov.b32 	%r262, 8;
	// begin inline asm
	shfl.sync.down.b32 %r260, %r261, %r262, %r268, %r269;
	// end inline asm
	mov.b32 	%f218, %r260;
	setp.gt.s32 	%p112, %r244, 23;
	setp.lt.f32 	%p113, %f217, %f218;
	selp.f32 	%f219, %f218, %f217, %p113;
	selp.f32 	%f220, %f217, %f219, %p112;
	mov.b32 	%r266, %f220;
	mov.b32 	%r267, 16;
	// begin inline asm
	shfl.sync.down.b32 %r265, %r266, %r267, %r268, %r269;
	// end inline asm
	mov.b32 	%f221, %r265;
	setp.gt.s32 	%p114, %r244, 15;
	setp.lt.f32 	%p115, %f220, %f221;
	selp.f32 	%f37, %f221, %f220, %p115;
	selp.f32 	%f438, %f220, %f37, %p114;
	setp.ne.s32 	%p116, %r244, 0;
	@%p116 bra 	$L__BB4_49;
	shr.u32 	%r270, %r57, 3;
	and.b32  	%r271, %r270, 124;
	mov.u32 	%r272, _ZZN3cub18CUB_300001_SM_10006detail6reduce18DeviceReduceKernelINS2_10policy_hubIfjN4cuda3__47maximumIvEEE10Policy1000EPfjS8_fNS5_3std3__410__identityEEEvT0_PT3_T1_NS0_13GridEvenShareISI_EET2_T4_E12temp_storage;
	add.s32 	%r273, %r272, %r271;
	st.shared.f32 	[%r273+8], %f37;
$L__BB4_49:
	bar.sync 	0;
	setp.ne.s32 	%p117, %r57, 0;
	@%p117 bra 	$L__BB4_71;
	ld.shared.f32 	%f222, [_ZZN3cub18CUB_300001_SM_10006detail6reduce18DeviceReduceKernelINS2_10policy_hubIfjN4cuda3__47maximumIvEEE10Policy1000EPfjS8_fNS5_3std3__410__identityEEEvT0_PT3_T1_NS0_13GridEvenShareISI_EET2_T4_E12temp_storage+12];
	setp.lt.f32 	%p118, %f438, %f222;
	selp.f32 	%f223, %f222, %f438, %p118;
	ld.shared.f32 	%f224, [_ZZN3cub18CUB_300001_SM_10006detail6reduce18DeviceReduceKernelINS2_10policy_hubIfjN4cuda3__47maximumIvEEE10Policy1000EPfjS8_fNS5_3std3__410__identityEEEvT0_PT3_T1_NS0_13GridEvenShareISI_EET2_T4_E12temp_storage+16];
	setp.lt.f32 	%p119, %f223, %f224;
	selp.f32 	%f225, %f224, %f223, %p119;
	ld.shared.f32 	%f226, [_ZZN3cub18CUB_300001_SM_10006detail6reduce18DeviceReduceKernelINS2_10policy_hubIfjN4cuda3__47maximumIvEEE10Policy1000EPfjS8_fNS5_3std3__410__identityEEEvT0_PT3_T1_NS0_13GridEvenShareISI_EET2_T4_E12temp_storage+20];
	setp.lt.f32 	%p120, %f225, %f226;
	selp.f32 	%f227, %f226, %f225, %p120;
	ld.shared.f32 	%f228, [_ZZN3cub18CUB_300001_SM_10006detail6reduce18DeviceReduceKernelINS2_10policy_hubIfjN4cuda3__47maximumIvEEE10Policy1000EPfjS8_fNS5_3std3__410__identityEEEvT0_PT3_T1_NS0_13GridEvenShareISI_EET2_T4_E12temp_storage+24];
	setp.lt.f32 	%p121, %f227, %f228;
	selp.f32 	%f229, %f228, %f227, %p121;
	ld.shared.f32 	%f230, [_ZZN3cub18CUB_300001_SM_10006detail6reduce18DeviceReduceKernelINS2_10policy_hubIfjN4cuda3__47maximumIvEEE10Policy1000EPfjS8_fNS5_3std3__410__identityEEEvT0_PT3_T1_NS0_13GridEvenShareISI_EET2_T4_E12temp_storage+28];
	setp.lt.f32 	%p122, %f229, %f230;
	selp.f32 	%f231, %f230, %f229, %p122;
	ld.shared.f32 	%f232, [_ZZN3cub18CUB_300001_SM_10006detail6reduce18DeviceReduceKernelINS2_10policy_hubIfjN4cuda3__47maximumIvEEE10Policy1000EPfjS8_fNS5_3std3__410__identityEEEvT0_PT3_T1_NS0_13GridEvenShareISI_EET2_T4_E12temp_storage+32];
	setp.lt.f32 	%p123, %f231, %f232;
	selp.f32 	%f233, %f232, %f231, %p123;
	ld.shared.f32 	%f234, [_ZZN3cub18CUB_300001_SM_10006detail6reduce18DeviceReduceKernelINS2_10policy_hubIfjN4cuda3__47maximumIvEEE10Policy1000EPfjS8_fNS5_3std3__410__identityEEEvT0_PT3_T1_NS0_13GridEvenShareISI_EET2_T4_E12temp_storage+36];
	setp.lt.f32 	%p124, %f233, %f234;
	selp.f32 	%f438, %f234, %f233, %p124;
	bra.uni 	$L__BB4_71;
$L__BB4_51:
	// begin inline asm
	mov.u32 %r206, %laneid;
	// end inline asm
	and.b32  	%r232, %r57, 992;
	add.s32 	%r233, %r232, 32;
	setp.gt.u32 	%p79, %r233, %r56;
	not.b32 	%r234, %r232;
	add.s32 	%r235, %r56, %r234;
	selp.b32 	%r230, %r235, 31, %p79;
	mov.b32 	%r208, %f431;
	mov.b32 	%r209, 1;
	mov.b32 	%r231, -1;
	// begin inline asm
	shfl.sync.down.b32 %r207, %r208, %r209, %r230, %r231;
	// end inline asm
	mov.b32 	%f162, %r207;
	setp.lt.s32 	%p80, %r206, %r230;
	setp.lt.f32 	%p81, %f431, %f162;
	selp.f32 	%f163, %f162, %f431, %p81;
	selp.f32 	%f164, %f163, %f431, %p80;
	mov.b32 	%r213, %f164;
	mov.b32 	%r214, 2;
	// begin inline asm
	shfl.sync.down.b32 %r212, %r213, %r214, %r230, %r231;
	// end inline asm
	mov.b32 	%f165, %r212;
	add.s32 	%r236, %r206, 2;
	setp.gt.s32 	%p82, %r236, %r230;
	setp.lt.f32 	%p83, %f164, %f165;
	selp.f32 	%f166, %f165, %f164, %p83;
	selp.f32 	%f167, %f164, %f166, %p82;
	mov.b32 	%r218, %f167;
	mov.b32 	%r219, 4;
	// begin inline asm
	shfl.sync.down.b32 %r217, %r218, %r219, %r230, %r231;
	// end inline asm
	mov.b32 	%f168, %r217;
	add.s32 	%r237, %r206, 4;
	setp.gt.s32 	%p84, %r237, %r230;
	setp.lt.f32 	%p85, %f167, %f168;
	selp.f32 	%f169, %f168, %f167, %p85;
	selp.f32 	%f170, %f167, %f169, %p84;
	mov.b32 	%r223, %f170;
	mov.b32 	%r224, 8;
	// begin inline asm
	shfl.sync.down.b32 %r222, %r223, %r224, %r230, %r231;
	// end inline asm
	mov.b32 	%f171, %r222;
	add.s32 	%r238, %r206, 8;
	setp.gt.s32 	%p86, %r238, %r230;
	setp.lt.f32 	%p87, %f170, %f171;
	selp.f32 	%f172, %f171, %f170, %p87;
	selp.f32 	%f173, %f170, %f172, %p86;
	mov.b32 	%r228, %f173;
	mov.b32 	%r229, 16;
	// begin inline asm
	shfl.sync.down.b32 %r227, %r228, %r229, %r230, %r231;
	// end inline asm
	mov.b32 	%f174, %r227;
	add.s32 	%r239, %r206, 16;
	setp.gt.s32 	%p88, %r239, %r230;
	setp.lt.f32 	%p89, %f173, %f174;
	selp.f32 	%f175, %f174, %f173, %p89;
	selp.f32 	%f438, %f173, %f175, %p88;
	setp.ne.s32 	%p90, %r206, 0;
	@%p90 bra 	$L__BB4_53;
	shr.u32 	%r240, %r57, 3;
	and.b32  	%r241, %r240, 124;
	mov.u32 	%r242, _ZZN3cub18CUB_300001_SM_10006detail6reduce18DeviceReduceKernelINS2_10policy_hubIfjN4cuda3__47maximumIvEEE10Policy1000EPfjS8_fNS5_3std3__410__identityEEEvT0_PT3_T1_NS0_13GridEvenShareISI_EET2_T4_E12temp_storage;
	add.s32 	%r243, %r242, %r241;
	st.shared.f32 	[%r243+8], %f438;
$L__BB4_53:
	bar.sync 	0;
	setp.ne.s32 	%p91, %r57, 0;
	@%p91 bra 	$L__BB4_71;
	setp.gt.u32 	%p92, %r56, 32;
	ld.shared.f32 	%f176, [_ZZN3cub18CUB_300001_SM_10006detail6reduce18DeviceReduceKernelINS2_10policy_hubIfjN4cuda3__47maximumIvEEE10Policy1000EPfjS8_fNS5_3std3__410__identityEEEvT0_PT3_T1_NS0_13GridEvenShareISI_EET2_T4_E12temp_storage+12];
	setp.lt.f32 	%p93, %f438, %f176;
	selp.f32 	%f178, %f176, %f438, %p93;
	selp.f32 	%f179, %f178, %f438, %p92;
	setp.gt.u32 	%p94, %r56, 64;
	ld.shared.f32 	%f181, [_ZZN3cub18CUB_300001_SM_10006detail6reduce18DeviceReduceKernelINS2_10policy_hubIfjN4cuda3__47maximumIvEEE10Policy1000EPfjS8_fNS5_3std3__410__identityEEEvT0_PT3_T1_NS0_13GridEvenShareISI_EET2_T4_E12temp_storage+16];
	setp.lt.f32 	%p95, %f179, %f181;
	selp.f32 	%f183, %f181, %f179, %p95;
	selp.f32 	%f184, %f183, %f179, %p94;
	setp.gt.u32 	%p96, %r56, 96;
	ld.shared.f32 	%f186, [_ZZN3cub18CUB_300001_SM_10006detail6reduce18DeviceReduceKernelINS2_10policy_hubIfjN4cuda3__47maximumIvEEE10Policy1000EPfjS8_fNS5_3std3__410__identityEEEvT0_PT3_T1_NS0_13GridEvenShareISI_EET2_T4_E12temp_storage+20];
	setp.lt.f32 	%p97, %f184, %f186;
	selp.f32 	%f188, %f186, %f184, %p97;
	selp.f32 	%f189, %f188, %f184, %p96;
	setp.gt.u32 	%p98, %r56, 128;
	ld.shared.f32 	%f191, [_ZZN3cub18CUB_300001_SM_10006detail6reduce18DeviceReduceKernelINS2_10policy_hubIfjN4cuda3__47maximumIvEEE10Policy1000EPfjS8_fNS5_3std3__410__identityEEEvT0_PT3_T1_NS0_13GridEvenShareISI_EET2_T4_E12temp_storage+24];
	setp.lt.f32 	%p99, %f189, %f191;
	selp.f32 	%f193, %f191, %f189, %p99;
	selp.f32 	%f194, %f193, %f189, %p98;
	setp.gt.u32 	%p100, %r56, 160;
	ld.shared.f32 	%f196, [_ZZN3cub18CUB_300001_SM_10006detail6reduce18DeviceReduceKernelINS2_10policy_hubIfjN4cuda3__47maximumIvEEE10Policy1000EPfjS8_fNS5_3std3__410__identityEEEvT0_PT3_T1_NS0_13GridEvenShareISI_EET2_T4_E12temp_storage+28];
	setp.lt.f32 	%p101, %f194, %f196;
	selp.f32 	%f198, %f196, %f194, %p101;
	selp.f32 	%f199, %f198, %f194, %p100;
	setp.gt.u32 	%p102, %r56, 192;
	ld.shared.f32 	%f201, [_ZZN3cub18CUB_300001_SM_10006detail6reduce18DeviceReduceKernelINS2_10policy_hubIfjN4cuda3__47maximumIvEEE10Policy1000EPfjS8_fNS5_3std3__410__identityEEEvT0_PT3_T1_NS0_13GridEvenShareISI_EET2_T4_E12temp_storage+32];
	setp.lt.f32 	%p103, %f199, %f201;
	selp.f32 	%f203, %f201, %f199, %p103;
	selp.f32 	%f204, %f203, %f199, %p102;
	setp.gt.u32 	%p104, %r56, 224;
	ld.shared.f32 	%f206, [_ZZN3cub18CUB_300001_SM_10006detail6reduce18DeviceReduceKernelINS2_10policy_hubIfjN4cuda3__47maximumIvEEE10Policy1000EPfjS8_fNS5_3std3__410__identityEEEvT0_PT3_T1_NS0_13GridEvenShareISI_EET2_T4_E12temp_storage+36];
	setp.lt.f32 	%p105, %f204, %f206;
	selp.f32 	%f208, %f206, %f204, %p105;
	selp.f32 	%f438, %f208, %f204, %p104;
	bra.uni 	$L__BB4_71;
$L__BB4_55:
	mov.u32 	%r76, %tid.x;
	add.s32 	%r121, %r76, %r5;
	mul.wide.u32 	%rd20, %r121, 4;
	add.s64 	%rd4, %rd1, %rd20;
	// begin inline asm
	ld.global.nc.u32 %r105, [%rd4];
	// end inline asm
	mov.b32 	%f56, %r105;
	add.s64 	%rd5, %rd4, 1024;
	// begin inline asm
	ld.global.nc.u32 %r106, [%rd5];
	// end inline asm
	mov.b32 	%f57, %r106;
	add.s64 	%rd6, %rd4, 2048;
	// begin inline asm
	ld.global.nc.u32 %r107, [%rd6];
	// end inline asm
	mov.b32 	%f58, %r107;
	add.s64 	%rd7, %rd4, 3072;
	// begin inline asm
	ld.global.nc.u32 %r108, [%rd7];
	// end inline asm
	mov.b32 	%f59, %r108;
	add.s64 	%rd8, %rd4, 4096;
	// begin inline asm
	ld.global.nc.u32 %r109, [%rd8];
	// end inline asm
	mov.b32 	%f60, %r109;
	add.s64 	%rd9, %rd4, 5120;
	// begin inline asm
	ld.global.nc.u32 %r110, [%rd9];
	// end inline asm
	mov.b32 	%f61, %r110;
	add.s64 	%rd10, %rd4, 6144;
	// begin inline asm
	ld.global.nc.u32 %r111, [%rd10];
	// end inline asm
	mov.b32 	%f62, %r111;
	add.s64 	%rd11, %rd4, 7168;
	// begin inline asm
	ld.global.nc.u32 %r112, [%rd11];
	// end inline asm
	mov.b32 	%f63, %r112;
	add.s64 	%rd12, %rd4, 8192;
	// begin inline asm
	ld.global.nc.u32 %r113, [%rd12];
	// end inline asm
	mov.b32 	%f64, %r113;
	add.s64 	%rd13, %rd4, 9216;
	// begin inline asm
	ld.global.nc.u32 %r114, [%rd13];
	// end inline asm
	mov.b32 	%f65, %r114;
	add.s64 	%rd14, %rd4, 10240;
	// begin inline asm
	ld.global.nc.u32 %r115, [%rd14];
	// end inline asm
	mov.b32 	%f66, %r115;
	add.s64 	%rd15, %rd4, 11264;
	// begin inline asm
	ld.global.nc.u32 %r116, [%rd15];
	// end inline asm
	mov.b32 	%f67, %r116;
	add.s64 	%rd16, %rd4, 12288;
	// begin inline asm
	ld.global.nc.u32 %r117, [%rd16];
	// end inline asm
	mov.b32 	%f68, %r117;
	add.s64 	%rd17, %rd4, 13312;
	// begin inline asm
	ld.global.nc.u32 %r118, [%rd17];
	// end inline asm
	mov.b32 	%f69, %r118;
	add.s64 	%rd18, %rd4, 14336;
	// begin inline asm
	ld.global.nc.u32 %r119, [%rd18];
	// end inline asm
	mov.b32 	%f70, %r119;
	add.s64 	%rd19, %rd4, 15360;
	// begin inline asm
	ld.global.nc.u32 %r120, [%rd19];
	// end inline asm
	mov.b32 	%f71, %r120;
	setp.lt.f32 	%p3, %f56, %f57;
	selp.f32 	%f72, %f57, %f56, %p3;
	setp.lt.f32 	%p4, %f58, %f59;
	selp.f32 	%f73, %f59, %f58, %p4;
	setp.lt.f32 	%p5, %f60, %f61;
	selp.f32 	%f74, %f61, %f60, %p5;
	setp.lt.f32 	%p6, %f62, %f63;
	selp.f32 	%f75, %f63, %f62, %p6;
	setp.lt.f32 	%p7, %f64, %f65;
	selp.f32 	%f76, %f65, %f64, %p7;
	setp.lt.f32 	%p8, %f66, %f67;
	selp.f32 	%f77, %f67, %f66, %p8;
	setp.lt.f32 	%p9, %f68, %f69;
	selp.f32 	%f78, %f69, %f68, %p9;
	setp.lt.f32 	%p10, %f70, %f71;
	selp.f32 	%f79, %f71, %f70, %p10;
	setp.lt.f32 	%p11, %f72, %f73;
	selp.f32 	%f80, %f73, %f72, %p11;
	setp.lt.f32 	%p12, %f74, %f75;
	selp.f32 	%f81, %f75, %f74, %p12;
	setp.lt.f32 	%p13, %f76, %f77;
	selp.f32 	%f82, %f77, %f76, %p13;
	setp.lt.f32 	%p14, %f78, %f79;
	selp.f32 	%f83, %f79, %f78, %p14;
	setp.lt.f32 	%p15, %f80, %f81;
	selp.f32 	%f84, %f81, %f80, %p15;
	setp.lt.f32 	%p16, %f82, %f83;
	selp.f32 	%f85, %f83, %f82, %p16;
	setp.lt.f32 	%p17, %f84, %f85;
	selp.f32 	%f437, %f85, %f84, %p17;
	setp.lt.u32 	%p18, %r56, %r4;
	@%p18 bra 	$L__BB4_67;
	add.s32 	%r77, %r4, %r5;
	add.s32 	%r469, %r77, 256;
	add.s32 	%r468, %r77, %r76;
	mov.b32 	%r470, 0;
$L__BB4_57:
	add.s32 	%r5, %r5, %r4;
	add.s32 	%r123, %r1, -4096;
	setp.gt.u32 	%p19, %r5, %r123;
	@%p19 bra 	$L__BB4_59;
	add.s32 	%r140, %r76, %r5;
	mul.wide.u32 	%rd37, %r140, 4;
	add.s64 	%rd21, %rd1, %rd37;
	// begin inline asm
	ld.global.nc.u32 %r124, [%rd21];
	// end inline asm
	mov.b32 	%f86, %r124;
	add.s64 	%rd22, %rd21, 1024;
	// begin inline asm
	ld.global.nc.u32 %r125, [%rd22];
	// end inline asm
	mov.b32 	%f87, %r125;
	add.s64 	%rd23, %rd21, 2048;
	// begin inline asm
	ld.global.nc.u32 %r126, [%rd23];
	// end inline asm
	mov.b32 	%f88, %r126;
	add.s64 	%rd24, %rd21, 3072;
	// begin inline asm
	ld.global.nc.u32 %r127, [%rd24];
	// end inline asm
	mov.b32 	%f89, %r127;
	add.s64 	%rd25, %rd21, 4096;
	// begin inline asm
	ld.global.nc.u32 %r128, [%rd25];
	// end inline asm
	mov.b32 	%f90, %r128;
	add.s64 	%rd26, %rd21, 5120;
	// begin inline asm
	ld.global.nc.u32 %r129, [%rd26];
	// end inline asm
	mov.b32 	%f91, %r129;
	add.s64 	%rd27, %rd21, 6144;
	// begin inline asm
	ld.global.nc.u32 %r130, [%rd27];
	// end inline asm
	mov.b32 	%f92, %r130;
	add.s64 	%rd28, %rd21, 7168;
	// begin inline asm
	ld.global.nc.u32 %r131, [%rd28];
	// end inline asm
	mov.b32 	%f93, %r131;
	add.s64 	%rd29, %rd21, 8192;
	// begin inline asm
	ld.global.nc.u32 %r132, [%rd29];
	// end inline asm
	mov.b32 	%f94, %r132;
	add.s64 	%rd30, %rd21, 9216;
	// begin inline asm
	ld.global.nc.u32 %r133, [%rd30];
	// end inline asm
	mov.b32 	%f95, %r133;
	add.s64 	%rd31, %rd21, 10240;
	// begin inline asm
	ld.global.nc.u32 %r134, [%rd31];
	// end inline asm
	mov.b32 	%f96, %r134;
	add.s64 	%rd32, %rd21, 11264;
	// begin inline asm
	ld.global.nc.u32 %r135, [%rd32];
	// end inline asm
	mov.b32 	%f97, %r135;
	add.s64 	%rd33, %rd21, 12288;
	// begin inline asm
	ld.global.nc.u32 %r136, [%rd33];
	// end inline asm
	mov.b32 	%f98, %r136;
	add.s64 	%rd34, %rd21, 13312;
	// begin inline asm
	ld.global.nc.u32 %r137, [%rd34];
	// end inline asm
	mov.b32 	%f99, %r137;
	add.s64 	%rd35, %rd21, 14336;
	// begin inline asm
	ld.global.nc.u32 %r138, [%rd35];
	// end inline asm
	mov.b32 	%f100, %r138;
	add.s64 	%rd36, %rd21, 15360;
	// begin inline asm
	ld.global.nc.u32 %r139, [%rd36];
	// end inline asm
	mov.b32 	%f101, %r139;
	setp.lt.f32 	%p20, %f437, %f86;
	selp.f32 	%f102, %f86, %f437, %p20;
	setp.lt.f32 	%p21, %f87, %f88;
	selp.f32 	%f103, %f88, %f87, %p21;
	setp.lt.f32 	%p22, %f89, %f90;
	selp.f32 	%f104, %f90, %f89, %p22;
	setp.lt.f32 	%p23, %f91, %f92;
	selp.f32 	%f105, %f92, %f91, %p23;
	setp.lt.f32 	%p24, %f93, %f94;
	selp.f32 	%f106, %f94, %f93, %p24;
	setp.lt.f32 	%p25, %f95, %f96;
	selp.f32 	%f107, %f96, %f95, %p25;
	setp.lt.f32 	%p26, %f97, %f98;
	selp.f32 	%f108, %f98, %f97, %p26;
	setp.lt.f32 	%p27, %f99, %f100;
	selp.f32 	%f109, %f100, %f99, %p27;
	setp.lt.f32 	%p28, %f102, %f103;
	selp.f32 	%f110, %f103, %f102, %p28;
	setp.lt.f32 	%p29, %f104, %f105;
	selp.f32 	%f111, %f105, %f104, %p29;
	setp.lt.f32 	%p30, %f106, %f107;
	selp.f32 	%f112, %f107, %f106, %p30;
	setp.lt.f32 	%p31, %f108, %f109;
	selp.f32 	%f113, %f109, %f108, %p31;
	setp.lt.f32 	%p32, %f110, %f111;
	selp.f32 	%f114, %f111, %f110, %p32;
	setp.lt.f32 	%p33, %f112, %f113;
	selp.f32 	%f115, %f113, %f112, %p33;
	setp.lt.f32 	%p34, %f114, %f115;
	selp.f32 	%f116, %f115, %f114, %p34;
	setp.lt.f32 	%p35, %f116, %f101;
	selp.f32 	%f437, %f101, %f116, %p35;
	sub.s32 	%r141, %r1, %r5;
	setp.lt.u32 	%p36, %r141, %r4;
	add.s32 	%r470, %r470, 1;
	add.s32 	%r469, %r469, %r4;
	add.s32 	%r468, %r468, %r4;
	@%p36 bra 	$L__BB4_67;
	bra.uni 	$L__BB4_57;
$L__BB4_59:
	setp.le.u32 	%p37, %r1, %r5;
	@%p37 bra 	$L__BB4_67;
	sub.s32 	%r88, %r1, %r5;
	setp.ge.s32 	%p38, %r76, %r88;
	@%p38 bra 	$L__BB4_67;
	not.b32 	%r142, %r76;
	add.s32 	%r143, %r1, %r142;
	sub.s32 	%r144, %r143, %r77;
	mul.lo.s32 	%r145, %r2, %r470;
	shl.b32 	%r146, %r145, 12;
	sub.s32 	%r89, %r144, %r146;
	shr.u32 	%r147, %r143, 8;
	add.s32 	%r90, %r147, 1;
	and.b32  	%r148, %r143, 768;
	setp.eq.s32 	%p39, %r148, 768;
	mov.u32 	%r475, %r76;
	@%p39 bra 	$L__BB4_64;
	and.b32  	%r149, %r90, 3;
	neg.s32 	%r472, %r149;
	mov.u32 	%r475, %r76;
$L__BB4_63:
	.pragma "nounroll";
	mul.wide.u32 	%rd39, %r468, 4;
	add.s64 	%rd38, %rd1, %rd39;
	// begin inline asm
	ld.global.nc.u32 %r150, [%rd38];
	// end inline asm
	mov.b32 	%f118, %r150;
	setp.lt.f32 	%p40, %f437, %f118;
	selp.f32 	%f437, %f118, %f437, %p40;
	add.s32 	%r475, %r475, 256;
	add.s32 	%r468, %r468, 256;
	add.s32 	%r472, %r472, 1;
	setp.ne.s32 	%p41, %r472, 0;
	@%p41 bra 	$L__BB4_63;
$L__BB4_64:
	setp.lt.u32 	%p42, %r89, 768;
	@%p42 bra 	$L__BB4_67;
	add.s32 	%r477, %r475, 512;
	add.s32 	%r476, %r475, %r469;
$L__BB4_66:
	add.s32 	%r155, %r476, -256;
	mul.wide.u32 	%rd44, %r155, 4;
	add.s64 	%rd40, %rd1, %rd44;
	// begin inline asm
	ld.global.nc.u32 %r151, [%rd40];
	// end inline asm
	mov.b32 	%f119, %r151;
	setp.lt.f32 	%p43, %f437, %f119;
	selp.f32 	%f120, %f119, %f437, %p43;
	mul.wide.u32 	%rd45, %r476, 4;
	add.s64 	%rd41, %rd1, %rd45;
	// begin inline asm
	ld.global.nc.u32 %r152, [%rd41];
	// end inline asm
	mov.b32 	%f121, %r152;
	setp.lt.f32 	%p44, %f120, %f121;
	selp.f32 	%f122, %f121, %f120, %p44;
	add.s32 	%r156, %r476, 256;
	mul.wide.u32 	%rd46, %r156, 4;
	add.s64 	%rd42, %rd1, %rd46;
	// begin inline asm
	ld.global.nc.u32 %r153, [%rd42];
	// end inline asm
	mov.b32 	%f123, %r153;
	setp.lt.f32 	%p45, %f122, %f123;
	selp.f32 	%f124, %f123, %f122, %p45;
	add.s32 	%r157, %r476, 512;
	mul.wide.u32 	%rd47, %r157, 4;
	add.s64 	%rd43, %rd1, %rd47;
	// begin inline asm
	ld.global.nc.u32 %r154, [%rd43];
	// end inline asm
	mov.b32 	%f125, %r154;
	setp.lt.f32 	%p46, %f124, %f125;
	selp.f32 	%f437, %f125, %f124, %p46;
	add.s32 	%r103, %r477, 1024;
	add.s32 	%r158, %r477, 512;
	add.s32 	%r476, %r476, 1024;
	setp.lt.s32 	%p47, %r158, %r88;
	mov.u32 	%r477, %r103;
	@%p47 bra 	$L__BB4_66;
$L__BB4_67:
	// begin inline asm
	mov.u32 %r159, %laneid;
	// end inline asm
	mov.b32 	%r161, %f437;
	mov.b32 	%r162, 1;
	mov.b32 	%r183, 31;
	mov.b32 	%r184, -1;
	// begin inline asm
	shfl.sync.down.b32 %r160, %r161, %r162, %r183, %r184;
	// end inline asm
	mov.b32 	%f126, %r160;
	setp.gt.s32 	%p48, %r159, 30;
	setp.lt.f32 	%p49, %f437, %f126;
	selp.f32 	%f127, %f126, %f437, %p49;
	selp.f32 	%f128, %f437, %f127, %p48;
	mov.b32 	%r166, %f128;
	mov.b32 	%r167, 2;
	// begin inline asm
	shfl.sync.down.b32 %r165, %r166, %r167, %r183, %r184;
	// end inline asm
	mov.b32 	%f129, %r165;
	setp.gt.s32 	%p50, %r159, 29;
	setp.lt.f32 	%p51, %f128, %f129;
	selp.f32 	%f130, %f129, %f128, %p51;
	selp.f32 	%f131, %f128, %f130, %p50;
	mov.b32 	%r171, %f131;
	mov.b32 	%r172, 4;
	// begin inline asm
	shfl.sync.down.b32 %r170, %r171, %r172, %r183, %r184;
	// end inline asm
	mov.b32 	%f132, %r170;
	setp.gt.s32 	%p52, %r159, 27;
	setp.lt.f32 	%p53, %f131, %f132;
	selp.f32 	%f133, %f132, %f131, %p53;
	selp.f32 	%f134, %f131, %f133, %p52;
	mov.b32 	%r176, %f134;
	mov.b32 	%r177, 8;
	// begin inline asm
	shfl.sync.down.b32 %r175, %r176, %r177, %r183, %r184;
	// end inline asm
	mov.b32 	%f135, %r175;
	setp.gt.s32 	%p54, %r159, 23;
	setp.lt.f32 	%p55, %f134, %f135;
	selp.f32 	%f136, %f135, %f134, %p55;
	selp.f32 	%f137, %f134, %f136, %p54;
	mov.b32 	%r181, %f137;
	mov.b32 	%r182, 16;
	// begin inline asm
	shfl.sync.down.b32 %r180, %r181, %r182, %r183, %r184;
	// end inline asm
	mov.b32 	%f138, %r180;
	setp.gt.s32 	%p56, %r159, 15;
	setp.lt.f32 	%p57, %f137, %f138;
	selp.f32 	%f52, %f138, %f137, %p57;
	selp.f32 	%f438, %f137, %f52, %p56;
	setp.ne.s32 	%p58, %r159, 0;
	@%p58 bra 	$L__BB4_69;
	shr.u32 	%r185, %r76, 3;
	and.b32  	%r186, %r185, 124;
	mov.u32 	%r187, _ZZN3cub18CUB_300001_SM_10006detail6reduce18DeviceReduceKernelINS2_10policy_hubIfjN4cuda3__47maximumIvEEE10Policy1000EPfjS8_fNS5_3std3__410__identityEEEvT0_PT3_T1_NS0_13GridEvenShareISI_EET2_T4_E12temp_storage;
	add.s32 	%r188, %r187, %r186;
	st.shared.f32 	[%r188+8], %f52;
$L__BB4_69:
	bar.sync 	0;
	setp.ne.s32 	%p59, %r76, 0;
	@%p59 bra 	$L__BB4_71;
	ld.shared.f32 	%f139, [_ZZN3cub18CUB_300001_SM_10006detail6reduce18DeviceReduceKernelINS2_10policy_hubIfjN4cuda3__47maximumIvEEE10Policy1000EPfjS8_fNS5_3std3__410__identityEEEvT0_PT3_T1_NS0_13GridEvenShareISI_EET2_T4_E12temp_storage+12];
	setp.lt.f32 	%p60, %f438, %f139;
	selp.f32 	%f140, %f139, %f438, %p60;
	ld.shared.f32 	%f141, [_ZZN3cub18CUB_300001_SM_10006detail6reduce18DeviceReduceKernelINS2_10policy_hubIfjN4cuda3__47maximumIvEEE10Policy1000EPfjS8_fNS5_3std3__410__identityEEEvT0_PT3_T1_NS0_13GridEvenShareISI_EET2_T4_E12temp_storage+16];
	setp.lt.f32 	%p61, %f140, %f141;
	selp.f32 	%f142, %f141, %f140, %p61;
	ld.shared.f32 	%f143, [_ZZN3cub18CUB_300001_SM_10006detail6reduce18DeviceReduceKernelINS2_10policy_hubIfjN4cuda3__47maximumIvEEE10Policy1000EPfjS8_fNS5_3std3__410__identityEEEvT0_PT3_T1_NS0_13GridEvenShareISI_EET2_T4_E12temp_storage+20];
	setp.lt.f32 	%p62, %f142, %f143;
	selp.f32 	%f144, %f143, %f142, %p62;
	ld.shared.f32 	%f145, [_ZZN3cub18CUB_300001_SM_10006detail6reduce18DeviceReduceKernelINS2_10policy_hubIfjN4cuda3__47maximumIvEEE10Policy1000EPfjS8_fNS5_3std3__410__identityEEEvT0_PT3_T1_NS0_13GridEvenShareISI_EET2_T4_E12temp_storage+24];
	setp.lt.f32 	%p63, %f144, %f145;
	selp.f32 	%f146, %f145, %f144, %p63;
	ld.shared.f32 	%f147, [_ZZN3cub18CUB_300001_SM_10006detail6reduce18DeviceReduceKernelINS2_10policy_hubIfjN4cuda3__47maximumIvEEE10Policy1000EPfjS8_fNS5_3std3__410__identityEEEvT0_PT3_T1_NS0_13GridEvenShareISI_EET2_T4_E12temp_storage+28];
	setp.lt.f32 	%p64, %f146, %f147;
	selp.f32 	%f148, %f147, %f146, %p64;
	ld.shared.f32 	%f149, [_ZZN3cub18CUB_300001_SM_10006detail6reduce18DeviceReduceKernelINS2_10policy_hubIfjN4cuda3__47maximumIvEEE10Policy1000EPfjS8_fNS5_3std3__410__identityEEEvT0_PT3_T1_NS0_13GridEvenShareISI_EET2_T4_E12temp_storage+32];
	setp.lt.f32 	%p65, %f148, %f149;
	selp.f32 	%f150, %f149, %f148, %p65;
	ld.shared.f32 	%f151, [_ZZN3cub18CUB_300001_SM_10006detail6reduce18DeviceReduceKernelINS2_10policy_hubIfjN4cuda3__47maximumIvEEE10Policy1000EPfjS8_fNS5_3std3__410__identityEEEvT0_PT3_T1_NS0_13GridEvenShareISI_EET2_T4_E12temp_storage+36];
	setp.lt.f32 	%p66, %f150, %f151;
	selp.f32 	%f438, %f151, %f150, %p66;
$L__BB4_71:
	mov.u32 	%r443, %tid.x;
	setp.ne.s32 	%p248, %r443, 0;
	@%p248 bra 	$L__BB4_73;
	ld.param.u64 	%rd111, [_ZN3cub18CUB_300001_SM_10006detail6reduce18DeviceReduceKernelINS2_10policy_hubIfjN4cuda3__47maximumIvEEE10Policy1000EPfjS8_fNS5_3std3__410__identityEEEvT0_PT3_T1_NS0_13GridEvenShareISI_EET2_T4__param_1];
	cvta.to.global.u64 	%rd108, %rd111;
	mul.wide.u32 	%rd109, %r3, 4;
	add.s64 	%rd110, %rd108, %rd109;
	st.global.f32 	[%rd110], %f438;
$L__BB4_73:
	ret;

}
	// .globl	_ZN3cub18CUB_300001_SM_10006detail6reduce28DeviceReduceSingleTileKernelINS2_10policy_hubIfjN4cuda3__47maximumIvEEE10Policy1000EPfSB_iS8_ffNS5_3std3__410__identityEEEvT0_T1_T2_T3_T4_T6_
.visible .entry _ZN3cub18CUB_300001_SM_10006detail6reduce28DeviceReduceSingleTileKernelINS2_10policy_hubIfjN4cuda3__47maximumIvEEE10Policy1000EPfSB_iS8_ffNS5_3std3__410__identityEEEvT0_T1_T2_T3_T4_T6_(
	.param .u64 .ptr .align 1 _ZN3cub18CUB_300001_SM_10006detail6reduce28DeviceReduceSingleTileKernelINS2_10policy_hubIfjN4cuda3__47maximumIvEEE10Policy1000EPfSB_iS8_ffNS5_3std3__410__identityEEEvT0_T1_T2_T3_T4_T6__param_0,
	.param .u64 .ptr .align 1 _ZN3cub18CUB_300001_SM_10006detail6reduce28DeviceReduceSingleTileKernelINS2_10policy_hubIfjN4cuda3__47maximumIvEEE10Policy1000EPfSB_iS8_ffNS5_3std3__410__identityEEEvT0_T1_T2_T3_T4_T6__param_1,
	.param .u32 _ZN3cub18CUB_300001_SM_10006detail6reduce28DeviceReduceSingleTileKernelINS2_10policy_hubIfjN4cuda3__47maximumIvEEE10Policy1000EPfSB_iS8_ffNS5_3std3__410__identityEEEvT0_T1_T2_T3_T4_T6__param_2,
	.param .align 1 .b8 _ZN3cub18CUB_300001_SM_10006detail6reduce28DeviceReduceSingleTileKernelINS2_10policy_hubIfjN4cuda3__47maximumIvEEE10Policy1000EPfSB_iS8_ffNS5_3std3__410__identityEEEvT0_T1_T2_T3_T4_T6__param_3[1],
	.param .f32 _ZN3cub18CUB_300001_SM_10006detail6reduce28DeviceReduceSingleTileKernelINS2_10policy_hubIfjN4cuda3__47maximumIvEEE10Policy1000EPfSB_iS8_ffNS5_3std3__410__identityEEEvT0_T1_T2_T3_T4_T6__param_4,
	.param .align 1 .b8 _ZN3cub18CUB_300001_SM_10006detail6reduce28DeviceReduceSingleTileKernelINS2_10policy_hubIfjN4cuda3__47maximumIvEEE10Policy1000EPfSB_iS8_ffNS5_3std3__410__identityEEEvT0_T1_T2_T3_T4_T6__param_5[1]
)
.maxntid 256
.minnctapersm 1
{
	.reg .pred 	%p<252>;
	.reg .b32 	%r<407>;
	.reg .b32 	%f<445>;
	.reg .b64 	%rd<125>;
	// demoted variable
	.shared .align 4 .b8 _ZZN3cub18CUB_300001_SM_10006detail6reduce28DeviceReduceSingleTileKernelINS2_10policy_hubIfjN4cuda3__47maximumIvEEE10Policy1000EPfSB_iS8_ffNS5_3std3__410__identityEEEvT0_T1_T2_T3_T4_T6_E12temp_storage[44];
	ld.param.u64 	%rd16, [_ZN3cub18CUB_300001_SM_10006detail6reduce28DeviceReduceSingleTileKernelINS2_10policy_hubIfjN4cuda3__47maximumIvEEE10Policy1000EPfSB_iS8_ffNS5_3std3__410__identityEEEvT0_T1_T2_T3_T4_T6__param_0];
	ld.param.u64 	%rd17, [_ZN3cub18CUB_300001_SM_10006detail6reduce28DeviceReduceSingleTileKernelINS2_10policy_hubIfjN4cuda3__47maximumIvEEE10Policy1000EPfSB_iS8_ffNS5_3std3__410__identityEEEvT0_T1_T2_T3_T4_T6__param_1];
	ld.param.u32 	%r67, [_ZN3cub18CUB_300001_SM_10006detail6reduce28DeviceReduceSingleTileKernelINS2_10policy_hubIfjN4cuda3__47maximumIvEEE10Policy1000EPfSB_iS8_ffNS5_3std3__410__identityEEEvT0_T1_T2_T3_T4_T6__param_2];
	ld.param.f32 	%f58, [_ZN3cub18CUB_300001_SM_10006detail6reduce28DeviceReduceSingleTileKernelINS2_10policy_hubIfjN4cuda3__47maximumIvEEE10Policy1000EPfSB_iS8_ffNS5_3std3__410__identityEEEvT0_T1_T2_T3_T4_T6__param_4];
	cvta.to.global.u64 	%rd1, %rd17;
	setp.ne.s32 	%p1, %r67, 0;
	@%p1 bra 	$L__BB5_3;
	mov.u32 	%r380, %tid.x;
	setp.ne.s32 	%p251, %r380, 0;
	@%p251 bra 	$L__BB5_74;
	st.global.f32 	[%rd1], %f58;
	bra.uni 	$L__BB5_74;
$L__BB5_3:
	and.b64  	%rd18, %rd16, 15;
	setp.ne.s64 	%p2, %rd18, 0;
	@%p2 bra 	$L__BB5_38;
	setp.gt.s32 	%p126, %r67, 4095;
	@%p126 bra 	$L__BB5_22;
	mov.u32 	%r1, %tid.x;
	setp.ge.s32 	%p191, %r1, %r67;
	mov.f32 	%f423, 0f00000000;
	mov.u32 	%r384, %r1;
	@%p191 bra 	$L__BB5_7;
	mul.wide.u32 	%rd113, %r1, 4;
	add.s64 	%rd112, %rd16, %rd113;
	// begin inline asm
	ld.global.nc.u32 %r300, [%rd112];
	// end inline asm
	mov.b32 	%f423, %r300;
	add.s32 	%r384, %r1, 256;
$L__BB5_7:
	setp.ge.s32 	%p192, %r384, %r67;
	@%p192 bra 	$L__BB5_13;
	not.b32 	%r301, %r384;
	add.s32 	%r4, %r67, %r301;
	and.b32  	%r302, %r4, 768;
	setp.eq.s32 	%p193, %r302, 768;
	@%p193 bra 	$L__BB5_11;
	mul.wide.u32 	%rd114, %r384, 4;
	add.s64 	%rd121, %rd16, %rd114;
	shr.u32 	%r303, %r4, 8;
	add.s32 	%r304, %r303, 1;
	and.b32  	%r305, %r304, 3;
	neg.s32 	%r382, %r305;
$L__BB5_10:
	.pragma "nounroll";
	// begin inline asm
	ld.global.nc.u32 %r306, [%rd121];
	// end inline asm
	mov.b32 	%f336, %r306;
	setp.lt.f32 	%p194, %f423, %f336;
	selp.f32 	%f423, %f336, %f423, %p194;
	add.s32 	%r384, %r384, 256;
	add.s64 	%rd121, %rd121, 1024;
	add.s32 	%r382, %r382, 1;
	setp.ne.s32 	%p195, %r382, 0;
	@%p195 bra 	$L__BB5_10;
$L__BB5_11:
	setp.lt.u32 	%p196, %r4, 768;
	@%p196 bra 	$L__BB5_13;
$L__BB5_12:
	mul.wide.s32 	%rd120, %r384, 4;
	add.s64 	%rd116, %rd16, %rd120;
	// begin inline asm
	ld.global.nc.u32 %r307, [%rd116];
	// end inline asm
	mov.b32 	%f337, %r307;
	setp.lt.f32 	%p197, %f423, %f337;
	selp.f32 	%f338, %f337, %f423, %p197;
	add.s64 	%rd117, %rd116, 1024;
	// begin inline asm
	ld.global.nc.u32 %r308, [%rd117];
	// end inline asm
	mov.b32 	%f339, %r308;
	setp.lt.f32 	%p198, %f338, %f339;
	selp.f32 	%f340, %f339, %f338, %p198;
	add.s64 	%rd118, %rd116, 2048;
	// begin inline asm
	ld.global.nc.u32 %r309, [%rd118];
	// end inline asm
	mov.b32 	%f341, %r309;
	setp.lt.f32 	%p199, %f340, %f341;
	selp.f32 	%f342, %f341, %f340, %p199;
	add.s64 	%rd119, %rd116, 3072;
	// begin inline asm
	ld.global.nc.u32 %r310, [%rd119];
	// end inline asm
	mov.b32 	%f343, %r310;
	setp.lt.f32 	%p200, %f342, %f343;
	selp.f32 	%f423, %f343, %f342, %p200;
	add.s32 	%r384, %r384, 1024;
	setp.lt.s32 	%p201, %r384, %r67;
	@%p201 bra 	$L__BB5_12;
$L__BB5_13:
	setp.lt.s32 	%p202, %r67, 256;
	@%p202 bra 	$L__BB5_18;
	// begin inline asm
	mov.u32 %r349, %laneid;
	// end inline asm
	mov.b32 	%r351, %f423;
	mov.b32 	%r352, 1;
	mov.b32 	%r373, 31;
	mov.b32 	%r374, -1;
	// begin inline asm
	shfl.sync.down.b32 %r350, %r351, %r352, %r373, %r374;
	// end inline asm
	mov.b32 	%f391, %r350;
	setp.gt.s32 	%p230, %r349, 30;
	setp.lt.f32 	%p231, %f423, %f391;
	selp.f32 	%f392, %f391, %f423, %p231;
	selp.f32 	%f393, %f423, %f392, %p230;
	mov.b32 	%r356, %f393;
	mov.b32 	%r357, 2;
	// begin inline asm
	shfl.sync.down.b32 %r355, %r356, %r357, %r373, %r374;
	// end inline asm
	mov.b32 	%f394, %r355;
	setp.gt.s32 	%p232, %r349, 29;
	setp.lt.f32 	%p233, %f393, %f394;
	selp.f32 	%f395, %f394, %f393, %p233;
	selp.f32 	%f396, %f393, %f395, %p232;
	mov.b32 	%r361, %f396;
	mov.b32 	%r362, 4;
	// begin inline asm
	shfl.sync.down.b32 %r360, %r361, %r362, %r373, %r374;
	// end inline asm
	mov.b32 	%f397, %r360;
	setp.gt.s32 	%p234, %r349, 27;
	setp.lt.f32 	%p235, %f396, %f397;
	selp.f32 	%f398, %f397, %f396, %p235;
	selp.f32 	%f399, %f396, %f398, %p234;
	mov.b32 	%r366, %f399;
	mov.b32 	%r367, 8;
	// begin inline asm
	shfl.sync.down.b32 %r365, %r366, %r367, %r373, %r374;
	// end inline asm
	mov.b32 	%f400, %r365;
	setp.gt.s32 	%p236, %r349, 23;
	setp.lt.f32 	%p237, %f399, %f400;
	selp.f32 	%f401, %f400, %f399, %p237;
	selp.f32 	%f402, %f399, %f401, %p236;
	mov.b32 	%r371, %f402;
	mov.b32 	%r372, 16;
	// begin inline asm
	shfl.sync.down.b32 %r370, %r371, %r372, %r373, %r374;
	// end inline asm
	mov.b32 	%f403, %r370;
	setp.gt.s32 	%p238, %r349, 15;
	setp.lt.f32 	%p239, %f402, %f403;
	selp.f32 	%f10, %f403, %f402, %p239;
	selp.f32 	%f444, %f402, %f10, %p238;
	setp.ne.s32 	%p240, %r349, 0;
	@%p240 bra 	$L__BB5_16;
	shr.u32 	%r375, %r1, 3;
	and.b32  	%r376, %r375, 124;
	mov.u32 	%r377, _ZZN3cub18CUB_300001_SM_10006detail6reduce28DeviceReduceSingleTileKernelINS2_10policy_hubIfjN4cuda3__47maximumIvEEE10Policy1000EPfSB_iS8_ffNS5_3std3__410__identityEEEvT0_T1_T2_T3_T4_T6_E12temp_storage;
	add.s32 	%r378, %r377, %r376;
	st.shared.f32 	[%r378+8], %f10;
$L__BB5_16:
	bar.sync 	0;
	setp.ne.s32 	%p241, %r1, 0;
	@%p241 bra 	$L__BB5_72;
	ld.shared.f32 	%f404, [_ZZN3cub18CUB_300001_SM_10006detail6reduce28DeviceReduceSingleTileKernelINS2_10policy_hubIfjN4cuda3__47maximumIvEEE10Policy1000EPfSB_iS8_ffNS5_3std3__410__identityEEEvT0_T1_T2_T3_T4_T6_E12temp_storage+12];
	setp.lt.f32 	%p242, %f444, %f404;
	selp.f32 	%f405, %f404, %f444, %p242;
	ld.shared.f32 	%f406, [_ZZN3cub18CUB_300001_SM_10006detail6reduce28DeviceReduceSingleTileKernelINS2_10policy_hubIfjN4cuda3__47maximumIvEEE10Policy1000EPfSB_iS8_ffNS5_3std3__410__identityEEEvT0_T1_T2_T3_T4_T6_E12temp_storage+16];
	setp.lt.f32 	%p243, %f405, %f406;
	selp.f32 	%f407, %f406, %f405, %p243;
	ld.shared.f32 	%f408, [_ZZN3cub18CUB_300001_SM_10006detail6reduce28DeviceReduceSingleTileKernelINS2_10policy_hubIfjN4cuda3__47maximumIvEEE10Policy1000EPfSB_iS8_ffNS5_3std3__410__identityEEEvT0_T1_T2_T3_T4_T6_E12temp_storage+20];
	setp.lt.f32 	%p244, %f407, %f408;
	selp.f32 	%f409, %f408, %f407, %p244;
	ld.shared.f32 	%f410, [_ZZN3cub18CUB_300001_SM_10006detail6reduce28DeviceReduceSingleTileKernelINS2_10policy_hubIfjN4cuda3__47maximumIvEEE10Policy1000EPfSB_iS8_ffNS5_3std3__410__identityEEEvT0_T1_T2_T3_T4_T6_E12temp_storage+24];
	setp.lt.f32 	%p245, %f409, %f410;
	selp.f32 	%f411, %f410, %f409, %p245;
	ld.shared.f32 	%f412, [_ZZN3cub18CUB_300001_SM_10006detail6reduce28DeviceReduceSingleTileKernelINS2_10policy_hubIfjN4cuda3__47maximumIvEEE10Policy1000EPfSB_iS8_ffNS5_3std3__410__identityEEEvT0_T1_T2_T3_T4_T6_E12temp_storage+28];
	setp.lt.f32 	%p246, %f411, %f412;
	selp.f32 	%f413, %f412, %f411, %p246;
	ld.shared.f32 	%f414, [_ZZN3cub18CUB_300001_SM_10006detail6reduce28DeviceReduceSingleTileKernelINS2_10policy_hubIfjN4cuda3__47maximumIvEEE10Policy1000EPfSB_iS8_ffNS5_3std3__410__identityEEEvT0_T1_T2_T3_T4_T6_E12temp_storage+32];
	setp.lt.f32 	%p247, %f413, %f414;
	selp.f32 	%f415, %f414, %f413, %p247;
	ld.shared.f32 	%f416, [_ZZN3cub18CUB_300001_SM_10006detail6reduce28DeviceReduceSingleTileKernelINS2_10policy_hubIfjN4cuda3__47maximumIvEEE10Policy1000EPfSB_iS8_ffNS5_3std3__410__identityEEEvT0_T1_T2_T3_T4_T6_E12temp_storage+36];
	setp.lt.f32 	%p248, %f415, %f416;
	selp.f32 	%f444, %f416, %f415, %p248;
	bra.uni 	$L__BB5_72;
$L__BB5_18:
	// begin inline asm
	mov.u32 %r311, %laneid;
	// end inline asm
	and.b32  	%r337, %r1, 992;
	add.s32 	%r338, %r337, 32;
	setp.gt.s32 	%p203, %r338, %r67;
	not.b32 	%r339, %r337;
	add.s32 	%r340, %r67, %r339;
	selp.b32 	%r335, %r340, 31, %p203;
	mov.b32 	%r313, %f423;
	mov.b32 	%r314, 1;
	mov.b32 	%r336, -1;
	// begin inline asm
	shfl.sync.down.b32 %r312, %r313, %r314, %r335, %r336;
	// end inline asm
	mov.b32 	%f344, %r312;
	setp.lt.s32 	%p204, %r311, %r335;
	setp.lt.f32 	%p205, %f423, %f344;
	selp.f32 	%f345, %f344, %f423, %p205;
	selp.f32 	%f346, %f345, %f423, %p204;
	mov.b32 	%r318, %f346;
	mov.b32 	%r319, 2;
	// begin inline asm
	shfl.sync.down.b32 %r317, %r318, %r319, %r335, %r336;
	// end inline asm
	mov.b32 	%f347, %r317;
	add.s32 	%r341, %r311, 2;
	setp.gt.s32 	%p206, %r341, %r335;
	setp.lt.f32 	%p207, %f346, %f347;
	selp.f32 	%f348, %f347, %f346, %p207;
	selp.f32 	%f349, %f346, %f348, %p206;
	mov.b32 	%r323, %f349;
	mov.b32 	%r324, 4;
	// begin inline asm
	shfl.sync.down.b32 %r322, %r323, %r324, %r335, %r336;
	// end inline asm
	mov.b32 	%f350, %r322;
	add.s32 	%r342, %r311, 4;
	setp.gt.s32 	%p208, %r342, %r335;
	setp.lt.f32 	%p209, %f349, %f350;
	selp.f32 	%f351, %f350, %f349, %p209;
	selp.f32 	%f352, %f349, %f351, %p208;
	mov.b32 	%r328, %f352;
	mov.b32 	%r329, 8;
	// begin inline asm
	shfl.sync.down.b32 %r327, %r328, %r329, %r335, %r336;
	// end inline asm
	mov.b32 	%f353, %r327;
	add.s32 	%r343, %r311, 8;
	setp.gt.s32 	%p210, %r343, %r335;
	setp.lt.f32 	%p211, %f352, %f353;
	selp.f32 	%f354, %f353, %f352, %p211;
	selp.f32 	%f355, %f352, %f354, %p210;
	mov.b32 	%r333, %f355;
	mov.b32 	%r334, 16;
	// begin inline asm
	shfl.sync.down.b32 %r332, %r333, %r334, %r335, %r336;
	// end inline asm
	mov.b32 	%f356, %r332;
	add.s32 	%r344, %r311, 16;
	setp.gt.s32 	%p212, %r344, %r335;
	setp.lt.f32 	%p213, %f355, %f356;
	selp.f32 	%f357, %f356, %f355, %p213;
	selp.f32 	%f444, %f355, %f357, %p212;
	setp.ne.s32 	%p214, %r311, 0;
	@%p214 bra 	$L__BB5_20;
	shr.u32 	%r345, %r1, 3;
	and.b32  	%r346, %r345, 124;
	mov.u32 	%r347, _ZZN3cub18CUB_300001_SM_10006detail6reduce28DeviceReduceSingleTileKernelINS2_10policy_hubIfjN4cuda3__47maximumIvEEE10Policy1000EPfSB_iS8_ffNS5_3std3__410__identityEEEvT0_T1_T2_T3_T4_T6_E12temp_storage;
	add.s32 	%r348, %r347, %r346;
	st.shared.f32 	[%r348+8], %f444;
$L__BB5_20:
	bar.sync 	0;
	setp.ne.s32 	%p215, %r1, 0;
	@%p215 bra 	$L__BB5_72;
	setp.gt.s32 	%p216, %r67, 32;
	ld.shared.f32 	%f358, [_ZZN3cub18CUB_300001_SM_10006detail6reduce28DeviceReduceSingleTileKernelINS2_10policy_hubIfjN4cuda3__47maximumIvEEE10Policy1000EPfSB_iS8_ffNS5_3std3__410__identityEEEvT0_T1_T2_T3_T4_T6_E12temp_storage+12];
	setp.lt.f32 	%p217, %f444, %f358;
	selp.f32 	%f360, %f358, %f444, %p217;
	selp.f32 	%f361, %f360, %f444, %p216;
	setp.gt.s32 	%p218, %r67, 64;
	ld.shared.f32 	%f363, [_ZZN3cub18CUB_300001_SM_10006detail6reduce28DeviceReduceSingleTileKernelINS2_10policy_hubIfjN4cuda3__47maximumIvEEE10Policy1000EPfSB_iS8_ffNS5_3std3__410__identityEEEvT0_T1_T2_T3_T4_T6_E12temp_storage+16];
	setp.lt.f32 	%p219, %f361, %f363;
	selp.f32 	%f365, %f363, %f361, %p219;
	selp.f32 	%f366, %f365, %f361, %p218;
	setp.gt.s32 	%p220, %r67, 96;
	ld.shared.f32 	%f368, [_ZZN3cub18CUB_300001_SM_10006detail6reduce28DeviceReduceSingleTileKernelINS2_10policy_hubIfjN4cuda3__47maximumIvEEE10Policy1000EPfSB_iS8_ffNS5_3std3__410__identityEEEvT0_T1_T2_T3_T4_T6_E12temp_storage+20];
	setp.lt.f32 	%p221, %f366, %f368;
	selp.f32 	%f370, %f368, %f366, %p221;
	selp.f32 	%f371, %f370, %f366, %p220;
	setp.gt.s32 	%p222, %r67, 128;
	ld.shared.f32 	%f373, [_ZZN3cub18CUB_300001_SM_10006detail6reduce28DeviceReduceSingleTileKernelINS2_10policy_hubIfjN4cuda3__47maximumIvEEE10Policy1000EPfSB_iS8_ffNS5_3std3__410__identityEEEvT0_T1_T2_T3_T4_T6_E12temp_storage+24];
	setp.lt.f32 	%p223, %f371, %f373;
	selp.f32 	%f375, %f373, %f371, %p223;
	selp.f32 	%f376, %f375, %f371, %p222;
	setp.gt.s32 	%p224, %r67, 160;
	ld.shared.f32 	%f378, [_ZZN3cub18CUB_300001_SM_10006detail6reduce28DeviceReduceSingleTileKernelINS2_10policy_hubIfjN4cuda3__47maximumIvEEE10Policy1000EPfSB_iS8_ffNS5_3std3__410__identityEEEvT0_T1_T2_T3_T4_T6_E12temp_storage+28];
	setp.lt.f32 	%p225, %f376, %f378;
	selp.f32 	%f380, %f378, %f376, %p225;
	selp.f32 	%f381, %f380, %f376, %p224;
	setp.gt.s32 	%p226, %r67, 192;
	ld.shared.f32 	%f383, [_ZZN3cub18CUB_300001_SM_10006detail6reduce28DeviceReduceSingleTileKernelINS2_10policy_hubIfjN4cuda3__47maximumIvEEE10Policy1000EPfSB_iS8_ffNS5_3std3__410__identityEEEvT0_T1_T2_T3_T4_T6_E12temp_storage+32];
	setp.lt.f32 	%p227, %f381, %f383;
	selp.f32 	%f385, %f383, %f381, %p227;
	selp.f32 	%f386, %f385, %f381, %p226;
	setp.gt.s32 	%p228, %r67, 224;
	ld.shared.f32 	%f388, [_ZZN3cub18CUB_300001_SM_10006detail6reduce28DeviceReduceSingleTileKernelINS2_10policy_hubIfjN4cuda3__47maximumIvEEE10Policy1000EPfSB_iS8_ffNS5_3std3__410__identityEEEvT0_T1_T2_T3_T4_T6_E12temp_storage+36];
	setp.lt.f32 	%p229, %f386, %f388;
	selp.f32 	%f390, %f388, %f386, %p229;
	selp.f32 	%f444, %f390, %f386, %p228;
	bra.uni 	$L__BB5_72;
$L__BB5_22:
	mov.u32 	%r13, %tid.x;
	shl.b32 	%r224, %r13, 2;
	mul.wide.u32 	%rd86, %r224, 4;
	add.s64 	%rd76, %rd16, %rd86;
	// begin inline asm
	ld.global.nc.v2.u64 {%rd74, %rd75}, [%rd76];
	// end inline asm
	mov.b64 	{%r225, %r226}, %rd75;
	mov.b64 	{%r227, %r228}, %rd74;
	mov.b32 	%f238, %r228;
	mov.b32 	%f239, %r227;
	mov.b32 	%f240, %r226;
	mov.b32 	%f241, %r225;
	add.s64 	%rd79, %rd76, 4096;
	// begin inline asm
	ld.global.nc.v2.u64 {%rd77, %rd78}, [%rd79];
	// end inline asm
	mov.b64 	{%r229, %r230}, %rd78;
	mov.b64 	{%r231, %r232}, %rd77;
	mov.b32 	%f242, %r232;
	mov.b32 	%f243, %r231;
	mov.b32 	%f244, %r230;
	mov.b32 	%f245, %r229;
	add.s64 	%rd82, %rd76, 8192;
	// begin inline asm
	ld.global.nc.v2.u64 {%rd80, %rd81}, [%rd82];
	// end inline asm
	mov.b64 	{%r233, %r234}, %rd81;
	mov.b64 	{%r235, %r236}, %rd80;
	mov.b32 	%f246, %r236;
	mov.b32 	%f247, %r235;
	mov.b32 	%f248, %r234;
	mov.b32 	%f249, %r233;
	add.s64 	%rd85, %rd76, 12288;
	// begin inline asm
	ld.global.nc.v2.u64 {%rd83, %rd84}, [%rd85];
	// end inline asm
	mov.b64 	{%r237, %r238}, %rd84;
	mov.b64 	{%r239, %r240}, %rd83;
	mov.b32 	%f250, %r240;
	mov.b32 	%f251, %r239;
	mov.b32 	%f252, %r238;
	mov.b32 	%f253, %r237;
	setp.lt.f32 	%p127, %f239, %f238;
	selp.f32 	%f254, %f238, %f239, %p127;
	setp.lt.f32 	%p128, %f241, %f240;
	selp.f32 	%f255, %f240, %f241, %p128;
	setp.lt.f32 	%p129, %f243, %f242;
	selp.f32 	%f256, %f242, %f243, %p129;
	setp.lt.f32 	%p130, %f245, %f244;
	selp.f32 	%f257, %f244, %f245, %p130;
	setp.lt.f32 	%p131, %f247, %f246;
	selp.f32 	%f258, %f246, %f247, %p131;
	setp.lt.f32 	%p132, %f249, %f248;
	selp.f32 	%f259, %f248, %f249, %p132;
	setp.lt.f32 	%p133, %f251, %f250;
	selp.f32 	%f260, %f250, %f251, %p133;
	setp.lt.f32 	%p134, %f253, %f252;
	selp.f32 	%f261, %f252, %f253, %p134;
	setp.lt.f32 	%p135, %f254, %f255;
	selp.f32 	%f262, %f255, %f254, %p135;
	setp.lt.f32 	%p136, %f256, %f257;
	selp.f32 	%f263, %f257, %f256, %p136;
	setp.lt.f32 	%p137, %f258, %f259;
	selp.f32 	%f264, %f259, %f258, %p137;
	setp.lt.f32 	%p138, %f260, %f261;
	selp.f32 	%f265, %f261, %f260, %p138;
	setp.lt.f32 	%p139, %f262, %f263;
	selp.f32 	%f266, %f263, %f262, %p139;
	setp.lt.f32 	%p140, %f264, %f265;
	selp.f32 	%f267, %f265, %f264, %p140;
	setp.lt.f32 	%p141, %f266, %f267;
	selp.f32 	%f430, %f267, %f266, %p141;
	setp.lt.u32 	%p142, %r67, 8192;
	mov.b32 	%r387, 4096;
	@%p142 bra 	$L__BB5_26;
	add.s32 	%r14, %r67, -4096;
	mov.b32 	%r387, 4096;
$L__BB5_24:
	mul.wide.s32 	%rd99, %r387, 4;
	add.s64 	%rd89, %rd76, %rd99;
	// begin inline asm
	ld.global.nc.v2.u64 {%rd87, %rd88}, [%rd89];
	// end inline asm
	mov.b64 	{%r242, %r243}, %rd88;
	mov.b64 	{%r244, %r245}, %rd87;
	mov.b32 	%f268, %r245;
	mov.b32 	%f269, %r244;
	mov.b32 	%f270, %r243;
	mov.b32 	%f271, %r242;
	add.s64 	%rd92, %rd89, 4096;
	// begin inline asm
	ld.global.nc.v2.u64 {%rd90, %rd91}, [%rd92];
	// end inline asm
	mov.b64 	{%r246, %r247}, %rd91;
	mov.b64 	{%r248, %r249}, %rd90;
	mov.b32 	%f272, %r249;
	mov.b32 	%f273, %r248;
	mov.b32 	%f274, %r247;
	mov.b32 	%f275, %r246;
	add.s64 	%rd95, %rd89, 8192;
	// begin inline asm
	ld.global.nc.v2.u64 {%rd93, %rd94}, [%rd95];
	// end inline asm
	mov.b64 	{%r250, %r251}, %rd94;
	mov.b64 	{%r252, %r253}, %rd93;
	mov.b32 	%f276, %r253;
	mov.b32 	%f277, %r252;
	mov.b32 	%f278, %r251;
	mov.b32 	%f279, %r250;
	add.s64 	%rd98, %rd89, 12288;
	// begin inline asm
	ld.global.nc.v2.u64 {%rd96, %rd97}, [%rd98];
	// end inline asm
	mov.b64 	{%r254, %r255}, %rd97;
	mov.b64 	{%r256, %r257}, %rd96;
	mov.b32 	%f280, %r257;
	mov.b32 	%f281, %r256;
	mov.b32 	%f282, %r255;
	mov.b32 	%f283, %r254;
	setp.lt.f32 	%p143, %f430, %f269;
	selp.f32 	%f284, %f269, %f430, %p143;
	setp.lt.f32 	%p144, %f268, %f271;
	selp.f32 	%f285, %f271, %f268, %p144;
	setp.lt.f32 	%p145, %f270, %f273;
	selp.f32 	%f286, %f273, %f270, %p145;
	setp.lt.f32 	%p146, %f272, %f275;
	selp.f32 	%f287, %f275, %f272, %p146;
	setp.lt.f32 	%p147, %f274, %f277;
	selp.f32 	%f288, %f277, %f274, %p147;
	setp.lt.f32 	%p148, %f276, %f279;
	selp.f32 	%f289, %f279, %f276, %p148;
	setp.lt.f32 	%p149, %f278, %f281;
	selp.f32 	%f290, %f281, %f278, %p149;
	setp.lt.f32 	%p150, %f280, %f283;
	selp.f32 	%f291, %f283, %f280, %p150;
	setp.lt.f32 	%p151, %f284, %f285;
	selp.f32 	%f292, %f285, %f284, %p151;
	setp.lt.f32 	%p152, %f286, %f287;
	selp.f32 	%f293, %f287, %f286, %p152;
	setp.lt.f32 	%p153, %f288, %f289;
	selp.f32 	%f294, %f289, %f288, %p153;
	setp.lt.f32 	%p154, %f290, %f291;
	selp.f32 	%f295, %f291, %f290, %p154;
	setp.lt.f32 	%p155, %f292, %f293;
	selp.f32 	%f296, %f293, %f292, %p155;
	setp.lt.f32 	%p156, %f294, %f295;
	selp.f32 	%f297, %f295, %f294, %p156;
	setp.lt.f32 	%p157, %f296, %f297;
	selp.f32 	%f298, %f297, %f296, %p157;
	setp.lt.f32 	%p158, %f298, %f282;
	selp.f32 	%f430, %f282, %f298, %p158;
	sub.s32 	%r258, %r67, %r387;
	setp.lt.s32 	%p159, %r258, 4096;
	@%p159 bra 	$L__BB5_34;
	add.s32 	%r387, %r387, 4096;
	setp.le.s32 	%p160, %r387, %r14;
	@%p160 bra 	$L__BB5_24;
$L__BB5_26:
	setp.le.s32 	%p161, %r67, %r387;
	@%p161 bra 	$L__BB5_34;
	sub.s32 	%r18, %r67, %r387;
	setp.ge.s32 	%p162, %r13, %r18;
	@%p162 bra 	$L__BB5_34;
	not.b32 	%r259, %r13;
	add.s32 	%r260, %r67, %r259;
	sub.s32 	%r19, %r260, %r387;
	and.b32  	%r261, %r19, 768;
	setp.eq.s32 	%p163, %r261, 768;
	mov.u32 	%r391, %r13;
	@%p163 bra 	$L__BB5_31;
	add.s32 	%r389, %r13, %r387;
	shr.u32 	%r262, %r19, 8;
	add.s32 	%r263, %r262, 1;
	and.b32  	%r264, %r263, 3;
	neg.s32 	%r388, %r264;
	mov.u32 	%r391, %r13;
$L__BB5_30:
	.pragma "nounroll";
	mul.wide.u32 	%rd101, %r389, 4;
	add.s64 	%rd100, %rd16, %rd101;
	// begin inline asm
	ld.global.nc.u32 %r265, [%rd100];
	// end inline asm
	mov.b32 	%f300, %r265;
	setp.lt.f32 	%p164, %f430, %f300;
	selp.f32 	%f430, %f300, %f430, %p164;
	add.s32 	%r391, %r391, 256;
	add.s32 	%r389, %r389, 256;
	add.s32 	%r388, %r388, 1;
	setp.ne.s32 	%p165, %r388, 0;
	@%p165 bra 	$L__BB5_30;
$L__BB5_31:
	setp.lt.u32 	%p166, %r19, 768;
	@%p166 bra 	$L__BB5_34;
	cvt.u64.u32 	%rd102, %r391;
	cvt.u64.u32 	%rd103, %r387;
	add.s64 	%rd104, %rd102, %rd103;
	shl.b64 	%rd105, %rd104, 2;
	add.s64 	%rd106, %rd105, %rd16;
	add.s64 	%rd122, %rd106, 2048;
	add.s32 	%r392, %r391, %r387;
$L__BB5_33:
	mul.wide.u32 	%rd111, %r392, 4;
	add.s64 	%rd107, %rd16, %rd111;
	// begin inline asm
	ld.global.nc.u32 %r266, [%rd107];
	// end inline asm
	mov.b32 	%f301, %r266;
	setp.lt.f32 	%p167, %f430, %f301;
	selp.f32 	%f302, %f301, %f430, %p167;
	add.s64 	%rd108, %rd122, -1024;
	// begin inline asm
	ld.global.nc.u32 %r267, [%rd108];
	// end inline asm
	mov.b32 	%f303, %r267;
	setp.lt.f32 	%p168, %f302, %f303;
	selp.f32 	%f304, %f303, %f302, %p168;
	// begin inline asm
	ld.global.nc.u32 %r268, [%rd122];
	// end inline asm
	mov.b32 	%f305, %r268;
	setp.lt.f32 	%p169, %f304, %f305;
	selp.f32 	%f306, %f305, %f304, %p169;
	add.s64 	%rd110, %rd122, 1024;
	// begin inline asm
	ld.global.nc.u32 %r269, [%rd110];
	// end inline asm
	mov.b32 	%f307, %r269;
	setp.lt.f32 	%p170, %f306, %f307;
	selp.f32 	%f430, %f307, %f306, %p170;
	add.s32 	%r391, %r391, 1024;
	add.s64 	%rd122, %rd122, 4096;
	add.s32 	%r392, %r392, 1024;
	setp.lt.s32 	%p171, %r391, %r18;
	@%p171 bra 	$L__BB5_33;
$L__BB5_34:
	// begin inline asm
	mov.u32 %r270, %laneid;
	// end inline asm
	mov.b32 	%r272, %f430;
	mov.b32 	%r273, 1;
	mov.b32 	%r294, 31;
	mov.b32 	%r295, -1;
	// begin inline asm
	shfl.sync.down.b32 %r271, %r272, %r273, %r294, %r295;
	// end inline asm
	mov.b32 	%f308, %r271;
	setp.gt.s32 	%p172, %r270, 30;
	setp.lt.f32 	%p173, %f430, %f308;
	selp.f32 	%f309, %f308, %f430, %p173;
	selp.f32 	%f310, %f430, %f309, %p172;
	mov.b32 	%r277, %f310;
	mov.b32 	%r278, 2;
	// begin inline asm
	shfl.sync.down.b32 %r276, %r277, %r278, %r294, %r295;
	// end inline asm
	mov.b32 	%f311, %r276;
	setp.gt.s32 	%p174, %r270, 29;
	setp.lt.f32 	%p175, %f310, %f311;
	selp.f32 	%f312, %f311, %f310, %p175;
	selp.f32 	%f313, %f310, %f312, %p174;
	mov.b32 	%r282, %f313;
	mov.b32 	%r283, 4;
	// begin inline asm
	shfl.sync.down.b32 %r281, %r282, %r283, %r294, %r295;
	// end inline asm
	mov.b32 	%f314, %r281;
	setp.gt.s32 	%p176, %r270, 27;
	setp.lt.f32 	%p177, %f313, %f314;
	selp.f32 	%f315, %f314, %f313, %p177;
	selp.f32 	%f316, %f313, %f315, %p176;
	mov.b32 	%r287, %f316;
	mov.b32 	%r288, 8;
	// begin inline asm
	shfl.sync.down.b32 %r286, %r287, %r288, %r294, %r295;
	// end inline asm
	mov.b32 	%f317, %r286;
	setp.gt.s32 	%p178, %r270, 23;
	setp.lt.f32 	%p179, %f316, %f317;
	selp.f32 	%f318, %f317, %f316, %p179;
	selp.f32 	%f319, %f316, %f318, %p178;
	mov.b32 	%r292, %f319;
	mov.b32 	%r293, 16;
	// begin inline asm
	shfl.sync.down.b32 %r291, %r292, %r293, %r294, %r295;
	// end inline asm
	mov.b32 	%f320, %r291;
	setp.gt.s32 	%p180, %r270, 15;
	setp.lt.f32 	%p181, %f319, %f320;
	selp.f32 	%f26, %f320, %f319, %p181;
	selp.f32 	%f444, %f319, %f26, %p180;
	setp.ne.s32 	%p182, %r270, 0;
	@%p182 bra 	$L__BB5_36;
	shr.u32 	%r296, %r13, 3;
	and.b32  	%r297, %r296, 124;
	mov.u32 	%r298, _ZZN3cub18CUB_300001_SM_10006detail6reduce28DeviceReduceSingleTileKernelINS2_10policy_hubIfjN4cuda3__47maximumIvEEE10Policy1000EPfSB_iS8_ffNS5_3std3__410__identityEEEvT0_T1_T2_T3_T4_T6_E12temp_storage;
	add.s32 	%r299, %r298, %r297;
	st.shared.f32 	[%r299+8], %f26;
$L__BB5_36:
	bar.sync 	0;
	setp.ne.s32 	%p183, %r13, 0;
	@%p183 bra 	$L__BB5_72;
	ld.shared.f32 	%f321, [_ZZN3cub18CUB_300001_SM_10006detail6reduce28DeviceReduceSingleTileKernelINS2_10policy_hubIfjN4cuda3__47maximumIvEEE10Policy1000EPfSB_iS8_ffNS5_3std3__410__identityEEEvT0_T1_T2_T3_T4_T6_E12temp_storage+12];
	setp.lt.f32 	%p184, %f444, %f321;
	selp.f32 	%f322, %f321, %f444, %p184;
	ld.shared.f32 	%f323, [_ZZN3cub18CUB_300001_SM_10006detail6reduce28DeviceReduceSingleTileKernelINS2_10policy_hubIfjN4cuda3__47maximumIvEEE10Policy1000EPfSB_iS8_ffNS5_3std3__410__identityEEEvT0_T1_T2_T3_T4_T6_E12temp_storage+16];
	setp.lt.f32 	%p185, %f322, %f323;
	selp.f32 	%f324, %f323, %f322, %p185;
	ld.shared.f32 	%f325, [_ZZN3cub18CUB_300001_SM_10006detail6reduce28DeviceReduceSingleTileKernelINS2_10policy_hubIfjN4cuda3__47maximumIvEEE10Policy1000EPfSB_iS8_ffNS5_3std3__410__identityEEEvT0_T1_T2_T3_T4_T6_E12temp_storage+20];
	setp.lt.f32 	%p186, %f324, %f325;
	selp.f32 	%f326, %f325, %f324, %p186;
	ld.shared.f32 	%f327, [_ZZN3cub18CUB_300001_SM_10006detail6reduce28DeviceReduceSingleTileKernelINS2_10policy_hubIfjN4cuda3__47maximumIvEEE10Policy1000EPfSB_iS8_ffNS5_3std3__410__identityEEEvT0_T1_T2_T3_T4_T6_E12temp_storage+24];
	setp.lt.f32 	%p187, %f326, %f327;
	selp.f32 	%f328, %f327, %f326, %p187;
	ld.shared.f32 	%f329, [_ZZN3cub18CUB_300001_SM_10006detail6reduce28DeviceReduceSingleTileKernelINS2_10policy_hubIfjN4cuda3__47maximumIvEEE10Policy1000EPfSB_iS8_ffNS5_3std3__410__identityEEEvT0_T1_T2_T3_T4_T6_E12temp_storage+28];
	setp.lt.f32 	%p188, %f328, %f329;
	selp.f32 	%f330, %f329, %f328, %p188;
	ld.shared.f32 	%f331, [_ZZN3cub18CUB_300001_SM_10006detail6reduce28DeviceReduceSingleTileKernelINS2_10policy_hubIfjN4cuda3__47maximumIvEEE10Policy1000EPfSB_iS8_ffNS5_3std3__410__identityEEEvT0_T1_T2_T3_T4_T6_E12temp_storage+32];
	setp.lt.f32 	%p189, %f330, %f331;
	selp.f32 	%f332, %f331, %f330, %p189;
	ld.shared.f32 	%f333, [_ZZN3cub18CUB_300001_SM_10006detail6reduce28DeviceReduceSingleTileKernelINS2_10policy_hubIfjN4cuda3__47maximumIvEEE10Policy1000EPfSB_iS8_ffNS5_3std3__410__identityEEEvT0_T1_T2_T3_T4_T6_E12temp_storage+36];
	setp.lt.f32 	%p190, %f332, %f333;
	selp.f32 	%f444, %f333, %f332, %p190;
	bra.uni 	$L__BB5_72;
$L__BB5_38:
	setp.gt.s32 	%p3, %r67, 4095;
	@%p3 bra 	$L__BB5_56;
	mov.u32 	%r34, %tid.x;
	setp.ge.s32 	%p68, %r34, %r67;
	mov.f32 	%f436, 0f00000000;
	mov.u32 	%r397, %r34;
	@%p68 bra 	$L__BB5_41;
	mul.wide.u32 	%rd66, %r34, 4;
	add.s64 	%rd65, %rd16, %rd66;
	// begin inline asm
	ld.global.nc.u32 %r144, [%rd65];
	// end inline asm
	mov.b32 	%f436, %r144;
	add.s32 	%r397, %r34, 256;
$L__BB5_41:
	setp.ge.s32 	%p69, %r397, %r67;
	@%p69 bra 	$L__BB5_47;
	not.b32 	%r145, %r397;
	add.s32 	%r37, %r67, %r145;
	and.b32  	%r146, %r37, 768;
	setp.eq.s32 	%p70, %r146, 768;
	@%p70 bra 	$L__BB5_45;
	mul.wide.u32 	%rd67, %r397, 4;
	add.s64 	%rd123, %rd16, %rd67;
	shr.u32 	%r147, %r37, 8;
	add.s32 	%r148, %r147, 1;
	and.b32  	%r149, %r148, 3;
	neg.s32 	%r395, %r149;
$L__BB5_44:
	.pragma "nounroll";
	// begin inline asm
	ld.global.nc.u32 %r150, [%rd123];
	// end inline asm
	mov.b32 	%f157, %r150;
	setp.lt.f32 	%p71, %f436, %f157;
	selp.f32 	%f436, %f157, %f436, %p71;
	add.s32 	%r397, %r397, 256;
	add.s64 	%rd123, %rd123, 1024;
	add.s32 	%r395, %r395, 1;
	setp.ne.s32 	%p72, %r395, 0;
	@%p72 bra 	$L__BB5_44;
$L__BB5_45:
	setp.lt.u32 	%p73, %r37, 768;
	@%p73 bra 	$L__BB5_47;
$L__BB5_46:
	mul.wide.s32 	%rd73, %r397, 4;
	add.s64 	%rd69, %rd16, %rd73;
	// begin inline asm
	ld.global.nc.u32 %r151, [%rd69];
	// end inline asm
	mov.b32 	%f158, %r151;
	setp.lt.f32 	%p74, %f436, %f158;
	selp.f32 	%f159, %f158, %f436, %p74;
	add.s64 	%rd70, %rd69, 1024;
	// begin inline asm
	ld.global.nc.u32 %r152, [%rd70];
	// end inline asm
	mov.b32 	%f160, %r152;
	setp.lt.f32 	%p75, %f159, %f160;
	selp.f32 	%f161, %f160, %f159, %p75;
	add.s64 	%rd71, %rd69, 2048;
	// begin inline asm
	ld.global.nc.u32 %r153, [%rd71];
	// end inline asm
	mov.b32 	%f162, %r153;
	setp.lt.f32 	%p76, %f161, %f162;
	selp.f32 	%f163, %f162, %f161, %p76;
	add.s64 	%rd72, %rd69, 3072;
	// begin inline asm
	ld.global.nc.u32 %r154, [%rd72];
	// end inline asm
	mov.b32 	%f164, %r154;
	setp.lt.f32 	%p77, %f163, %f164;
	selp.f32 	%f436, %f164, %f163, %p77;
	add.s32 	%r397, %r397, 1024;
	setp.lt.s32 	%p78, %r397, %r67;
	@%p78 bra 	$L__BB5_46;
$L__BB5_47:
	setp.lt.s32 	%p79, %r67, 256;
	@%p79 bra 	$L__BB5_52;
	// begin inline asm
	mov.u32 %r193, %laneid;
	// end inline asm
	mov.b32 	%r195, %f436;
	mov.b32 	%r196, 1;
	mov.b32 	%r217, 31;
	mov.b32 	%r218, -1;
	// begin inline asm
	shfl.sync.down.b32 %r194, %r195, %r196, %r217, %r218;
	// end inline asm
	mov.b32 	%f212, %r194;
	setp.gt.s32 	%p107, %r193, 30;
	setp.lt.f32 	%p108, %f436, %f212;
	selp.f32 	%f213, %f212, %f436, %p108;
	selp.f32 	%f214, %f436, %f213, %p107;
	mov.b32 	%r200, %f214;
	mov.b32 	%r201, 2;
	// begin inline asm
	shfl.sync.down.b32 %r199, %r200, %r201, %r217, %r218;
	// end inline asm
	mov.b32 	%f215, %r199;
	setp.gt.s32 	%p109, %r193, 29;
	setp.lt.f32 	%p110, %f214, %f215;
	selp.f32 	%f216, %f215, %f214, %p110;
	selp.f32 	%f217, %f214, %f216, %p109;
	mov.b32 	%r205, %f217;
	mov.b32 	%r206, 4;
	// begin inline asm
	shfl.sync.down.b32 %r204, %r205, %r206, %r217, %r218;
	// end inline asm
	mov.b32 	%f218, %r204;
	setp.gt.s32 	%p111, %r193, 27;
	setp.lt.f32 	%p112, %f217, %f218;
	selp.f32 	%f219, %f218, %f217, %p112;
	selp.f32 	%f220, %f217, %f219, %p111;
	mov.b32 	%r210, %f220;
	mov.b32 	%r211, 8;
	// begin inline asm
	shfl.sync.down.b32 %r209, %r210, %r211, %r217, %r218;
	// end inline asm
	mov.b32 	%f221, %r209;
	setp.gt.s32 	%p113, %r193, 23;
	setp.lt.f32 	%p114, %f220, %f221;
	selp.f32 	%f222, %f221, %f220, %p114;
	selp.f32 	%f223, %f220, %f222, %p113;
	mov.b32 	%r215, %f223;
	mov.b32 	%r216, 16;
	// begin inline asm
	shfl.sync.down.b32 %r214, %r215, %r216, %r217, %r218;
	// end inline asm
	mov.b32 	%f224, %r214;
	setp.gt.s32 	%p115, %r193, 15;
	setp.lt.f32 	%p116, %f223, %f224;
	selp.f32 	%f38, %f224, %f223, %p116;
	selp.f32 	%f444, %f223, %f38, %p115;
	setp.ne.s32 	%p117, %r193, 0;
	@%p117 bra 	$L__BB5_50;
	shr.u32 	%r219, %r34, 3;
	and.b32  	%r220, %r219, 124;
	mov.u32 	%r221, _ZZN3cub18CUB_300001_SM_10006detail6reduce28DeviceReduceSingleTileKernelINS2_10policy_hubIfjN4cuda3__47maximumIvEEE10Policy1000EPfSB_iS8_ffNS5_3std3__410__identityEEEvT0_T1_T2_T3_T4_T6_E12temp_storage;
	add.s32 	%r222, %r221, %r220;
	st.shared.f32 	[%r222+8], %f38;
$L__BB5_50:
	bar.sync 	0;
	setp.ne.s32 	%p118, %r34, 0;
	@%p118 bra 	$L__BB5_72;
	ld.shared.f32 	%f225, [_ZZN3cub18CUB_300001_SM_10006detail6reduce28DeviceReduceSingleTileKernelINS2_10policy_hubIfjN4cuda3__47maximumIvEEE10Policy1000EPfSB_iS8_ffNS5_3std3__410__identityEEEvT0_T1_T2_T3_T4_T6_E12temp_storage+12];
	setp.lt.f32 	%p119, %f444, %f225;
	selp.f32 	%f226, %f225, %f444, %p119;
	ld.shared.f32 	%f227, [_ZZN3cub18CUB_300001_SM_10006detail6reduce28DeviceReduceSingleTileKernelINS2_10policy_hubIfjN4cuda3__47maximumIvEEE10Policy1000EPfSB_iS8_ffNS5_3std3__410__identityEEEvT0_T1_T2_T3_T4_T6_E12temp_storage+16];
	setp.lt.f32 	%p120, %f226, %f227;
	selp.f32 	%f228, %f227, %f226, %p120;
	ld.shared.f32 	%f229, [_ZZN3cub18CUB_300001_SM_10006detail6reduce28DeviceReduceSingleTileKernelINS2_10policy_hubIfjN4cuda3__47maximumIvEEE10Policy1000EPfSB_iS8_ffNS5_3std3__410__identityEEEvT0_T1_T2_T3_T4_T6_E12temp_storage+20];
	setp.lt.f32 	%p121, %f228, %f229;
	selp.f32 	%f230, %f229, %f228, %p121;
	ld.shared.f32 	%f231, [_ZZN3cub18CUB_300001_SM_10006detail6reduce28DeviceReduceSingleTileKernelINS2_10policy_hubIfjN4cuda3__47maximumIvEEE10Policy1000EPfSB_iS8_ffNS5_3std3__410__identityEEEvT0_T1_T2_T3_T4_T6_E12temp_storage+24];
	setp.lt.f32 	%p122, %f230, %f231;
	selp.f32 	%f232, %f231, %f230, %p122;
	ld.shared.f32 	%f233, [_ZZN3cub18CUB_300001_SM_10006detail6reduce28DeviceReduceSingleTileKernelINS2_10policy_hubIfjN4cuda3__47maximumIvEEE10Policy1000EPfSB_iS8_ffNS5_3std3__410__identityEEEvT0_T1_T2_T3_T4_T6_E12temp_storage+28];
	setp.lt.f32 	%p123, %f232, %f233;
	selp.f32 	%f234, %f233, %f232, %p123;
	ld.shared.f32 	%f235, [_ZZN3cub18CUB_300001_SM_10006detail6reduce28DeviceReduceSingleTileKernelINS2_10policy_hubIfjN4cuda3__47maximumIvEEE10Policy1000EPfSB_iS8_ffNS5_3std3__410__identityEEEvT0_T1_T2_T3_T4_T6_E12temp_storage+32];
	setp.lt.f32 	%p124, %f234, %f235;
	selp.f32 	%f236, %f235, %f234, %p124;
	ld.shared.f32 	%f237, [_ZZN3cub18CUB_300001_SM_10006detail6reduce28DeviceReduceSingleTileKernelINS2_10policy_hubIfjN4cuda3__47maximumIvEEE10Policy1000EPfSB_iS8_ffNS5_3std3__410__identityEEEvT0_T1_T2_T3_T4_T6_E12temp_storage+36];
	setp.lt.f32 	%p125, %f236, %f237;
	selp.f32 	%f444, %f237, %f236, %p125;
	bra.uni 	$L__BB5_72;
$L__BB5_52:
	// begin inline asm
	mov.u32 %r155, %laneid;
	// end inline asm
	and.b32  	%r181, %r34, 992;
	add.s32 	%r182, %r181, 32;
	setp.gt.s32 	%p80, %r182, %r67;
	not.b32 	%r183, %r181;
	add.s32 	%r184, %r67, %r183;
	selp.b32 	%r179, %r184, 31, %p80;
	mov.b32 	%r157, %f436;
	mov.b32 	%r158, 1;
	mov.b32 	%r180, -1;
	// begin inline asm
	shfl.sync.down.b32 %r156, %r157, %r158, %r179, %r180;
	// end inline asm
	mov.b32 	%f165, %r156;
	setp.lt.s32 	%p81, %r155, %r179;
	setp.lt.f32 	%p82, %f436, %f165;
	selp.f32 	%f166, %f165, %f436, %p82;
	selp.f32 	%f167, %f166, %f436, %p81;
	mov.b32 	%r162, %f167;
	mov.b32 	%r163, 2;
	// begin inline asm
	shfl.sync.down.b32 %r161, %r162, %r163, %r179, %r180;
	// end inline asm
	mov.b32 	%f168, %r161;
	add.s32 	%r185, %r155, 2;
	setp.gt.s32 	%p83, %r185, %r179;
	setp.lt.f32 	%p84, %f167, %f168;
	selp.f32 	%f169, %f168, %f167, %p84;
	selp.f32 	%f170, %f167, %f169, %p83;
	mov.b32 	%r167, %f170;
	mov.b32 	%r168, 4;
	// begin inline asm
	shfl.sync.down.b32 %r166, %r167, %r168, %r179, %r180;
	// end inline asm
	mov.b32 	%f171, %r166;
	add.s32 	%r186, %r155, 4;
	setp.gt.s32 	%p85, %r186, %r179;
	setp.lt.f32 	%p86, %f170, %f171;
	selp.f32 	%f172, %f171, %f170, %p86;
	selp.f32 	%f173, %f170, %f172, %p85;
	mov.b32 	%r172, %f173;
	mov.b32 	%r173, 8;
	// begin inline asm
	shfl.sync.down.b32 %r171, %r172, %r173, %r179, %r180;
	// end inline asm
	mov.b32 	%f174, %r171;
	add.s32 	%r187, %r155, 8;
	setp.gt.s32 	%p87, %r187, %r179;
	setp.lt.f32 	%p88, %f173, %f174;
	selp.f32 	%f175, %f174, %f173, %p88;
	selp.f32 	%f176, %f173, %f175, %p87;
	mov.b32 	%r177, %f176;
	mov.b32 	%r178, 16;
	// begin inline asm
	shfl.sync.down.b32 %r176, %r177, %r178, %r179, %r180;
	// end inline asm
	mov.b32 	%f177, %r176;
	add.s32 	%r188, %r155, 16;
	setp.gt.s32 	%p89, %r188, %r179;
	setp.lt.f32 	%p90, %f176, %f177;
	selp.f32 	%f178, %f177, %f176, %p90;
	selp.f32 	%f444, %f176, %f178, %p89;
	setp.ne.s32 	%p91, %r155, 0;
	@%p91 bra 	$L__BB5_54;
	shr.u32 	%r189, %r34, 3;
	and.b32  	%r190, %r189, 124;
	mov.u32 	%r191, _ZZN3cub18CUB_300001_SM_10006detail6reduce28DeviceReduceSingleTileKernelINS2_10policy_hubIfjN4cuda3__47maximumIvEEE10Policy1000EPfSB_iS8_ffNS5_3std3__410__identityEEEvT0_T1_T2_T3_T4_T6_E12temp_storage;
	add.s32 	%r192, %r191, %r190;
	st.shared.f32 	[%r192+8], %f444;
$L__BB5_54:
	bar.sync 	0;
	setp.ne.s32 	%p92, %r34, 0;
	@%p92 bra 	$L__BB5_72;
	setp.gt.s32 	%p93, %r67, 32;
	ld.shared.f32 	%f179, [_ZZN3cub18CUB_300001_SM_10006detail6reduce28DeviceReduceSingleTileKernelINS2_10policy_hubIfjN4cuda3__47maximumIvEEE10Policy1000EPfSB_iS8_ffNS5_3std3__410__identityEEEvT0_T1_T2_T3_T4_T6_E12temp_storage+12];
	setp.lt.f32 	%p94, %f444, %f179;
	selp.f32 	%f181, %f179, %f444, %p94;
	selp.f32 	%f182, %f181, %f444, %p93;
	setp.gt.s32 	%p95, %r67, 64;
	ld.shared.f32 	%f184, [_ZZN3cub18CUB_300001_SM_10006detail6reduce28DeviceReduceSingleTileKernelINS2_10policy_hubIfjN4cuda3__47maximumIvEEE10Policy1000EPfSB_iS8_ffNS5_3std3__410__identityEEEvT0_T1_T2_T3_T4_T6_E12temp_storage+16];
	setp.lt.f32 	%p96, %f182, %f184;
	selp.f32 	%f186, %f184, %f182, %p96;
	selp.f32 	%f187, %f186, %f182, %p95;
	setp.gt.s32 	%p97, %r67, 96;
	ld.shared.f32 	%f189, [_ZZN3cub18CUB_300001_SM_10006detail6reduce28DeviceReduceSingleTileKernelINS2_10policy_hubIfjN4cuda3__47maximumIvEEE10Policy1000EPfSB_iS8_ffNS5_3std3__410__identityEEEvT0_T1_T2_T3_T4_T6_E12temp_storage+20];
	setp.lt.f32 	%p98, %f187, %f189;
	selp.f32 	%f191, %f189, %f187, %p98;
	selp.f32 	%f192, %f191, %f187, %p97;
	setp.gt.s32 	%p99, %r67, 128;
	ld.shared.f32 	%f194, [_ZZN3cub18CUB_300001_SM_10006detail6reduce28DeviceReduceSingleTileKernelINS2_10policy_hubIfjN4cuda3__47maximumIvEEE10Policy1000EPfSB_iS8_ffNS5_3std3__410__identityEEEvT0_T1_T2_T3_T4_T6_E12temp_storage+24];
	setp.lt.f32 	%p100, %f192, %f194;
	selp.f32 	%f196, %f194, %f192, %p100;
	selp.f32 	%f197, %f196, %f192, %p99;
	setp.gt.s32 	%p101, %r67, 160;
	ld.shared.f32 	%f199, [_ZZN3cub18CUB_300001_SM_10006detail6reduce28DeviceReduceSingleTileKernelINS2_10policy_hubIfjN4cuda3__47maximumIvEEE10Policy1000EPfSB_iS8_ffNS5_3std3__410__identityEEEvT0_T1_T2_T3_T4_T6_E12temp_storage+28];
	setp.lt.f32 	%p102, %f197, %f199;
	selp.f32 	%f201, %f199, %f197, %p102;
	selp.f32 	%f202, %f201, %f197, %p101;
	setp.gt.s32 	%p103, %r67, 192;
	ld.shared.f32 	%f204, [_ZZN3cub18CUB_300001_SM_10006detail6reduce28DeviceReduceSingleTileKernelINS2_10policy_hubIfjN4cuda3__47maximumIvEEE10Policy1000EPfSB_iS8_ffNS5_3std3__410__identityEEEvT0_T1_T2_T3_T4_T6_E12temp_storage+32];
	setp.lt.f32 	%p104, %f202, %f204;
	selp.f32 	%f206, %f204, %f202, %p104;
	selp.f32 	%f207, %f206, %f202, %p103;
	setp.gt.s32 	%p105, %r67, 224;
	ld.shared.f32 	%f209, [_ZZN3cub18CUB_300001_SM_10006detail6reduce28DeviceReduceSingleTileKernelINS2_10policy_hubIfjN4cuda3__47maximumIvEEE10Policy1000EPfSB_iS8_ffNS5_3std3__410__identityEEEvT0_T1_T2_T3_T4_T6_E12temp_storage+36];
	setp.lt.f32 	%p106, %f207, %f209;
	selp.f32 	%f211, %f209, %f207, %p106;
	selp.f32 	%f444, %f211, %f207, %p105;
	bra.uni 	$L__BB5_72;
$L__BB5_56:
	mov.u32 	%r46, %tid.x;
	mul.wide.u32 	%rd35, %r46, 4;
	add.s64 	%rd19, %rd16, %rd35;
	// begin inline asm
	ld.global.nc.u32 %r68, [%rd19];
	// end inline asm
	mov.b32 	%f59, %r68;
	add.s64 	%rd20, %rd19, 1024;
	// begin inline asm
	ld.global.nc.u32 %r69, [%rd20];
	// end inline asm
	mov.b32 	%f60, %r69;
	add.s64 	%rd21, %rd19, 2048;
	// begin inline asm
	ld.global.nc.u32 %r70, [%rd21];
	// end inline asm
	mov.b32 	%f61, %r70;
	add.s64 	%rd22, %rd19, 3072;
	// begin inline asm
	ld.global.nc.u32 %r71, [%rd22];
	// end inline asm
	mov.b32 	%f62, %r71;
	add.s64 	%rd23, %rd19, 4096;
	// begin inline asm
	ld.global.nc.u32 %r72, [%rd23];
	// end inline asm
	mov.b32 	%f63, %r72;
	add.s64 	%rd24, %rd19, 5120;
	// begin inline asm
	ld.global.nc.u32 %r73, [%rd24];
	// end inline asm
	mov.b32 	%f64, %r73;
	add.s64 	%rd25, %rd19, 6144;
	// begin inline asm
	ld.global.nc.u32 %r74, [%rd25];
	// end inline asm
	mov.b32 	%f65, %r74;
	add.s64 	%rd26, %rd19, 7168;
	// begin inline asm
	ld.global.nc.u32 %r75, [%rd26];
	// end inline asm
	mov.b32 	%f66, %r75;
	add.s64 	%rd27, %rd19, 8192;
	// begin inline asm
	ld.global.nc.u32 %r76, [%rd27];
	// end inline asm
	mov.b32 	%f67, %r76;
	add.s64 	%rd28, %rd19, 9216;
	// begin inline asm
	ld.global.nc.u32 %r77, [%rd28];
	// end inline asm
	mov.b32 	%f68, %r77;
	add.s64 	%rd29, %rd19, 10240;
	// begin inline asm
	ld.global.nc.u32 %r78, [%rd29];
	// end inline asm
	mov.b32 	%f69, %r78;
	add.s64 	%rd30, %rd19, 11264;
	// begin inline asm
	ld.global.nc.u32 %r79, [%rd30];
	// end inline asm
	mov.b32 	%f70, %r79;
	add.s64 	%rd31, %rd19, 12288;
	// begin inline asm
	ld.global.nc.u32 %r80, [%rd31];
	// end inline asm
	mov.b32 	%f71, %r80;
	add.s64 	%rd32, %rd19, 13312;
	// begin inline asm
	ld.global.nc.u32 %r81, [%rd32];
	// end inline asm
	mov.b32 	%f72, %r81;
	add.s64 	%rd33, %rd19, 14336;
	// begin inline asm
	ld.global.nc.u32 %r82, [%rd33];
	// end inline asm
	mov.b32 	%f73, %r82;
	add.s64 	%rd34, %rd19, 15360;
	// begin inline asm
	ld.global.nc.u32 %r83, [%rd34];
	// end inline asm
	mov.b32 	%f74, %r83;
	setp.lt.f32 	%p4, %f59, %f60;
	selp.f32 	%f75, %f60, %f59, %p4;
	setp.lt.f32 	%p5, %f61, %f62;
	selp.f32 	%f76, %f62, %f61, %p5;
	setp.lt.f32 	%p6, %f63, %f64;
	selp.f32 	%f77, %f64, %f63, %p6;
	setp.lt.f32 	%p7, %f65, %f66;
	selp.f32 	%f78, %f66, %f65, %p7;
	setp.lt.f32 	%p8, %f67, %f68;
	selp.f32 	%f79, %f68, %f67, %p8;
	setp.lt.f32 	%p9, %f69, %f70;
	selp.f32 	%f80, %f70, %f69, %p9;
	setp.lt.f32 	%p10, %f71, %f72;
	selp.f32 	%f81, %f72, %f71, %p10;
	setp.lt.f32 	%p11, %f73, %f74;
	selp.f32 	%f82, %f74, %f73, %p11;
	setp.lt.f32 	%p12, %f75, %f76;
	selp.f32 	%f83, %f76, %f75, %p12;
	setp.lt.f32 	%p13, %f77, %f78;
	selp.f32 	%f84, %f78, %f77, %p13;
	setp.lt.f32 	%p14, %f79, %f80;
	selp.f32 	%f85, %f80, %f79, %p14;
	setp.lt.f32 	%p15, %f81, %f82;
	selp.f32 	%f86, %f82, %f81, %p15;
	setp.lt.f32 	%p16, %f83, %f84;
	selp.f32 	%f87, %f84, %f83, %p16;
	setp.lt.f32 	%p17, %f85, %f86;
	selp.f32 	%f88, %f86, %f85, %p17;
	setp.lt.f32 	%p18, %f87, %f88;
	selp.f32 	%f443, %f88, %f87, %p18;
	setp.lt.u32 	%p19, %r67, 8192;
	mov.b32 	%r400, 4096;
	@%p19 bra 	$L__BB5_60;
	add.s32 	%r47, %r67, -4096;
	mov.b32 	%r400, 4096;
$L__BB5_58:
	mul.wide.s32 	%rd52, %r400, 4;
	add.s64 	%rd36, %rd19, %rd52;
	// begin inline asm
	ld.global.nc.u32 %r86, [%rd36];
	// end inline asm
	mov.b32 	%f89, %r86;
	add.s64 	%rd37, %rd36, 1024;
	// begin inline asm
	ld.global.nc.u32 %r87, [%rd37];
	// end inline asm
	mov.b32 	%f90, %r87;
	add.s64 	%rd38, %rd36, 2048;
	// begin inline asm
	ld.global.nc.u32 %r88, [%rd38];
	// end inline asm
	mov.b32 	%f91, %r88;
	add.s64 	%rd39, %rd36, 3072;
	// begin inline asm
	ld.global.nc.u32 %r89, [%rd39];
	// end inline asm
	mov.b32 	%f92, %r89;
	add.s64 	%rd40, %rd36, 4096;
	// begin inline asm
	ld.global.nc.u32 %r90, [%rd40];
	// end inline asm
	mov.b32 	%f93, %r90;
	add.s64 	%rd41, %rd36, 5120;
	// begin inline asm
	ld.global.nc.u32 %r91, [%rd41];
	// end inline asm
	mov.b32 	%f94, %r91;
	add.s64 	%rd42, %rd36, 6144;
	// begin inline asm
	ld.global.nc.u32 %r92, [%rd42];
	// end inline asm
	mov.b32 	%f95, %r92;
	add.s64 	%rd43, %rd36, 7168;
	// begin inline asm
	ld.global.nc.u32 %r93, [%rd43];
	// end inline asm
	mov.b32 	%f96, %r93;
	add.s64 	%rd44, %rd36, 8192;
	// begin inline asm
	ld.global.nc.u32 %r94, [%rd44];
	// end inline asm
	mov.b32 	%f97, %r94;
	add.s64 	%rd45, %rd36, 9216;
	// begin inline asm
	ld.global.nc.u32 %r95, [%rd45];
	// end inline asm
	mov.b32 	%f98, %r95;
	add.s64 	%rd46, %rd36, 10240;
	// begin inline asm
	ld.global.nc.u32 %r96, [%rd46];
	// end inline asm
	mov.b32 	%f99, %r96;
	add.s64 	%rd47, %rd36, 11264;
	// begin inline asm
	ld.global.nc.u32 %r97, [%rd47];
	// end inline asm
	mov.b32 	%f100, %r97;
	add.s64 	%rd48, %rd36, 12288;
	// begin inline asm
	ld.global.nc.u32 %r98, [%rd48];
	// end inline asm
	mov.b32 	%f101, %r98;
	add.s64 	%rd49, %rd36, 13312;
	// begin inline asm
	ld.global.nc.u32 %r99, [%rd49];
	// end inline asm
	mov.b32 	%f102, %r99;
	add.s64 	%rd50, %rd36, 14336;
	// begin inline asm
	ld.global.nc.u32 %r100, [%rd50];
	// end inline asm
	mov.b32 	%f103, %r100;
	add.s64 	%rd51, %rd36, 15360;
	// begin inline asm
	ld.global.nc.u32 %r101, [%rd51];
	// end inline asm
	mov.b32 	%f104, %r101;
	setp.lt.f32 	%p20, %f443, %f89;
	selp.f32 	%f105, %f89, %f443, %p20;
	setp.lt.f32 	%p21, %f90, %f91;
	selp.f32 	%f106, %f91, %f90, %p21;
	setp.lt.f32 	%p22, %f92, %f93;
	selp.f32 	%f107, %f93, %f92, %p22;
	setp.lt.f32 	%p23, %f94, %f95;
	selp.f32 	%f108, %f95, %f94, %p23;
	setp.lt.f32 	%p24, %f96, %f97;
	selp.f32 	%f109, %f97, %f96, %p24;
	setp.lt.f32 	%p25, %f98, %f99;
	selp.f32 	%f110, %f99, %f98, %p25;
	setp.lt.f32 	%p26, %f100, %f101;
	selp.f32 	%f111, %f101, %f100, %p26;
	setp.lt.f32 	%p27, %f102, %f103;
	selp.f32 	%f112, %f103, %f102, %p27;
	setp.lt.f32 	%p28, %f105, %f106;
	selp.f32 	%f113, %f106, %f105, %p28;
	setp.lt.f32 	%p29, %f107, %f108;
	selp.f32 	%f114, %f108, %f107, %p29;
	setp.lt.f32 	%p30, %f109, %f110;
	selp.f32 	%f115, %f110, %f109, %p30;
	setp.lt.f32 	%p31, %f111, %f112;
	selp.f32 	%f116, %f112, %f111, %p31;
	setp.lt.f32 	%p32, %f113, %f114;
	selp.f32 	%f117, %f114, %f113, %p32;
	setp.lt.f32 	%p33, %f115, %f116;
	selp.f32 	%f118, %f116, %f115, %p33;
	setp.lt.f32 	%p34, %f117, %f118;
	selp.f32 	%f119, %f118, %f117, %p34;
	setp.lt.f32 	%p35, %f119, %f104;
	selp.f32 	%f443, %f104, %f119, %p35;
	sub.s32 	%r102, %r67, %r400;
	setp.lt.s32 	%p36, %r102, 4096;
	@%p36 bra 	$L__BB5_68;
	add.s32 	%r400, %r400, 4096;
	setp.le.s32 	%p37, %r400, %r47;
	@%p37 bra 	$L__BB5_58;
$L__BB5_60:
	setp.le.s32 	%p38, %r67, %r400;
	@%p38 bra 	$L__BB5_68;
	sub.s32 	%r51, %r67, %r400;
	setp.ge.s32 	%p39, %r46, %r51;
	@%p39 bra 	$L__BB5_68;
	not.b32 	%r103, %r46;
	add.s32 	%r104, %r67, %r103;
	sub.s32 	%r52, %r104, %r400;
	and.b32  	%r105, %r52, 768;
	setp.eq.s32 	%p40, %r105, 768;
	mov.u32 	%r404, %r46;
	@%p40 bra 	$L__BB5_65;
	add.s32 	%r402, %r46, %r400;
	shr.u32 	%r106, %r52, 8;
	add.s32 	%r107, %r106, 1;
	and.b32  	%r108, %r107, 3;
	neg.s32 	%r401, %r108;
	mov.u32 	%r404, %r46;
$L__BB5_64:
	.pragma "nounroll";
	mul.wide.u32 	%rd54, %r402, 4;
	add.s64 	%rd53, %rd16, %rd54;
	// begin inline asm
	ld.global.nc.u32 %r109, [%rd53];
	// end inline asm
	mov.b32 	%f121, %r109;
	setp.lt.f32 	%p41, %f443, %f121;
	selp.f32 	%f443, %f121, %f443, %p41;
	add.s32 	%r404, %r404, 256;
	add.s32 	%r402, %r402, 256;
	add.s32 	%r401, %r401, 1;
	setp.ne.s32 	%p42, %r401, 0;
	@%p42 bra 	$L__BB5_64;
$L__BB5_65:
	setp.lt.u32 	%p43, %r52, 768;
	@%p43 bra 	$L__BB5_68;
	cvt.u64.u32 	%rd55, %r404;
	cvt.u64.u32 	%rd56, %r400;
	add.s64 	%rd57, %rd55, %rd56;
	shl.b64 	%rd58, %rd57, 2;
	add.s64 	%rd59, %rd58, %rd16;
	add.s64 	%rd124, %rd59, 2048;
	add.s32 	%r405, %r404, %r400;
$L__BB5_67:
	mul.wide.u32 	%rd64, %r405, 4;
	add.s64 	%rd60, %rd16, %rd64;
	// begin inline asm
	ld.global.nc.u32 %r110, [%rd60];
	// end inline asm
	mov.b32 	%f122, %r110;
	setp.lt.f32 	%p44, %f443, %f122;
	selp.f32 	%f123, %f122, %f443, %p44;
	add.s64 	%rd61, %rd124, -1024;
	// begin inline asm
	ld.global.nc.u32 %r111, [%rd61];
	// end inline asm
	mov.b32 	%f124, %r111;
	setp.lt.f32 	%p45, %f123, %f124;
	selp.f32 	%f125, %f124, %f123, %p45;
	// begin inline asm
	ld.global.nc.u32 %r112, [%rd124];
	// end inline asm
	mov.b32 	%f126, %r112;
	setp.lt.f32 	%p46, %f125, %f126;
	selp.f32 	%f127, %f126, %f125, %p46;
	add.s64 	%rd63, %rd124, 1024;
	// begin inline asm
	ld.global.nc.u32 %r113, [%rd63];
	// end inline asm
	mov.b32 	%f128, %r113;
	setp.lt.f32 	%p47, %f127, %f128;
	selp.f32 	%f443, %f128, %f127, %p47;
	add.s32 	%r404, %r404, 1024;
	add.s64 	%rd124, %rd124, 4096;
	add.s32 	%r405, %r405, 1024;
	setp.lt.s32 	%p48, %r404, %r51;
	@%p48 bra 	$L__BB5_67;
$L__BB5_68:
	// begin inline asm
	mov.u32 %r114, %laneid;
	// end inline asm
	mov.b32 	%r116, %f443;
	mov.b32 	%r117, 1;
	mov.b32 	%r138, 31;
	mov.b32 	%r139, -1;
	// begin inline asm
	shfl.sync.down.b32 %r115, %r116, %r117, %r138, %r139;
	// end inline asm
	mov.b32 	%f129, %r115;
	setp.gt.s32 	%p49, %r114, 30;
	setp.lt.f32 	%p50, %f443, %f129;
	selp.f32 	%f130, %f129, %f443, %p50;
	selp.f32 	%f131, %f443, %f130, %p49;
	mov.b32 	%r121, %f131;
	mov.b32 	%r122, 2;
	// begin inline asm
	shfl.sync.down.b32 %r120, %r121, %r122, %r138, %r139;
	// end inline asm
	mov.b32 	%f132, %r120;
	setp.gt.s32 	%p51, %r114, 29;
	setp.lt.f32 	%p52, %f131, %f132;
	selp.f32 	%f133, %f132, %f131, %p52;
	selp.f32 	%f134, %f131, %f133, %p51;
	mov.b32 	%r126, %f134;
	mov.b32 	%r127, 4;
	// begin inline asm
	shfl.sync.down.b32 %r125, %r126, %r127, %r138, %r139;
	// end inline asm
	mov.b32 	%f135, %r125;
	setp.gt.s32 	%p53, %r114, 27;
	setp.lt.f32 	%p54, %f134, %f135;
	selp.f32 	%f136, %f135, %f134, %p54;
	selp.f32 	%f137, %f134, %f136, %p53;
	mov.b32 	%r131, %f137;
	mov.b32 	%r132, 8;
	// begin inline asm
	shfl.sync.down.b32 %r130, %r131, %r132, %r138, %r139;
	// end inline asm
	mov.b32 	%f138, %r130;
	setp.gt.s32 	%p55, %r114, 23;
	setp.lt.f32 	%p56, %f137, %f138;
	selp.f32 	%f139, %f138, %f137, %p56;
	selp.f32 	%f140, %f137, %f139, %p55;
	mov.b32 	%r136, %f140;
	mov.b32 	%r137, 16;
	// begin inline asm
	shfl.sync.down.b32 %r135, %r136, %r137, %r138, %r139;
	// end inline asm
	mov.b32 	%f141, %r135;
	setp.gt.s32 	%p57, %r114, 15;
	setp.lt.f32 	%p58, %f140, %f141;
	selp.f32 	%f54, %f141, %f140, %p58;
	selp.f32 	%f444, %f140, %f54, %p57;
	setp.ne.s32 	%p59, %r114, 0;
	@%p59 bra 	$L__BB5_70;
	shr.u32 	%r140, %r46, 3;
	and.b32  	%r141, %r140, 124;
	mov.u32 	%r142, _ZZN3cub18CUB_300001_SM_10006detail6reduce28DeviceReduceSingleTileKernelINS2_10policy_hubIfjN4cuda3__47maximumIvEEE10Policy1000EPfSB_iS8_ffNS5_3std3__410__identityEEEvT0_T1_T2_T3_T4_T6_E12temp_storage;
	add.s32 	%r143, %r142, %r141;
	st.shared.f32 	[%r143+8], %f54;
$L__BB5_70:
	bar.sync 	0;
	setp.ne.s32 	%p60, %r46, 0;
	@%p60 bra 	$L__BB5_72;
	ld.shared.f32 	%f142, [_ZZN3cub18CUB_300001_SM_10006detail6reduce28DeviceReduceSingleTileKernelINS2_10policy_hubIfjN4cuda3__47maximumIvEEE10Policy1000EPfSB_iS8_ffNS5_3std3__410__identityEEEvT0_T1_T2_T3_T4_T6_E12temp_storage+12];
	setp.lt.f32 	%p61, %f444, %f142;
	selp.f32 	%f143, %f142, %f444, %p61;
	ld.shared.f32 	%f144, [_ZZN3cub18CUB_300001_SM_10006detail6reduce28DeviceReduceSingleTileKernelINS2_10policy_hubIfjN4cuda3__47maximumIvEEE10Policy1000EPfSB_iS8_ffNS5_3std3__410__identityEEEvT0_T1_T2_T3_T4_T6_E12temp_storage+16];
	setp.lt.f32 	%p62, %f143, %f144;
	selp.f32 	%f145, %f144, %f143, %p62;
	ld.shared.f32 	%f146, [_ZZN3cub18CUB_300001_SM_10006detail6reduce28DeviceReduceSingleTileKernelINS2_10policy_hubIfjN4cuda3__47maximumIvEEE10Policy1000EPfSB_iS8_ffNS5_3std3__410__identityEEEvT0_T1_T2_T3_T4_T6_E12temp_storage+20];
	setp.lt.f32 	%p63, %f145, %f146;
	selp.f32 	%f147, %f146, %f145, %p63;
	ld.shared.f32 	%f148, [_ZZN3cub18CUB_300001_SM_10006detail6reduce28DeviceReduceSingleTileKernelINS2_10policy_hubIfjN4cuda3__47maximumIvEEE10Policy1000EPfSB_iS8_ffNS5_3std3__410__identityEEEvT0_T1_T2_T3_T4_T6_E12temp_storage+24];
	setp.lt.f32 	%p64, %f147, %f148;
	selp.f32 	%f149, %f148, %f147, %p64;
	ld.shared.f32 	%f150, [_ZZN3cub18CUB_300001_SM_10006detail6reduce28DeviceReduceSingleTileKernelINS2_10policy_hubIfjN4cuda3__47maximumIvEEE10Policy1000EPfSB_iS8_ffNS5_3std3__410__identityEEEvT0_T1_T2_T3_T4_T6_E12temp_storage+28];
	setp.lt.f32 	%p65, %f149, %f150;
	selp.f32 	%f151, %f150, %f149, %p65;
	ld.shared.f32 	%f152, [_ZZN3cub18CUB_300001_SM_10006detail6reduce28DeviceReduceSingleTileKernelINS2_10policy_hubIfjN4cuda3__47maximumIvEEE10Policy1000EPfSB_iS8_ffNS5_3std3__410__identityEEEvT0_T1_T2_T3_T4_T6_E12temp_storage+32];
	setp.lt.f32 	%p66, %f151, %f152;
	selp.f32 	%f153, %f152, %f151, %p66;
	ld.shared.f32 	%f154, [_ZZN3cub18CUB_300001_SM_10006detail6reduce28DeviceReduceSingleTileKernelINS2_10policy_hubIfjN4cuda3__47maximumIvEEE10Policy1000EPfSB_iS8_ffNS5_3std3__410__identityEEEvT0_T1_T2_T3_T4_T6_E12temp_storage+36];
	setp.lt.f32 	%p67, %f153, %f154;
	selp.f32 	%f444, %f154, %f153, %p67;
$L__BB5_72:
	mov.u32 	%r379, %tid.x;
	setp.ne.s32 	%p249, %r379, 0;
	@%p249 bra 	$L__BB5_74;
	setp.lt.f32 	%p250, %f58, %f444;
	selp.f32 	%f417, %f444, %f58, %p250;
	st.global.f32 	[%rd1], %f417;
$L__BB5_74:
	ret;

}


// ===== COMPILED SASS (sm_100) =====

	.target	sm_100

	.elftype	@"ET_EXEC"


//--------------------- .note.nv.tkinfo           --------------------------
	.section	.note.nv.tkinfo,"",@"SHT_NOTE"
	.sectionflags	@"SHF_NOTE_NV_TKINFO"
	.tkinfo
        /*0018*/ 	.word	0x00000002
        /*0030*/ 	.string	""
        /*0030*/ 	.string	"ptxas"
        /*0030*/ 	.string	"Cuda compilation tools, release 13.0, V13.0.88"
        /*0030*/ 	.string	"Build cuda_13.0.r13.0/compiler.36424714_0"
        /*0030*/ 	.string	"-arch sm_100 -m 64 "



//--------------------- .note.nv.cuinfo           --------------------------
	.section	.note.nv.cuinfo,"",@"SHT_NOTE"
	.sectionflags	@"SHF_NOTE_NV_CUINFO"
        /*0018*/ 	.short	0x0002
        /*001a*/ 	.short	0x0064
        /*001c*/ 	.short	0x0082
	.zero		2


//--------------------- .nv.info                  --------------------------
	.section	.nv.info,"",@"SHT_CUDA_INFO"
	.align	4


	//----- nvinfo : EIATTR_REGCOUNT
	.align		4
        /*0000*/ 	.byte	0x04, 0x2f
        /*0002*/ 	.short	(.L_41 - .L_40)
	.align		4
.L_40:
        /*0004*/ 	.word	index@(_Z6changePfS_i)
        /*0008*/ 	.word	0x0000000e


	//----- nvinfo : EIATTR_FRAME_SIZE
	.align		4
.L_41:
        /*000c*/ 	.byte	0x04, 0x11
        /*000e*/ 	.short	(.L_43 - .L_42)
	.align		4
.L_42:
        /*0010*/ 	.word	index@(_Z6changePfS_i)
        /*0014*/ 	.word	0x00000000


	//----- nvinfo : EIATTR_REGCOUNT
	.align		4
.L_43:
        /*0018*/ 	.byte	0x04, 0x2f
        /*001a*/ 	.short	(.L_45 - .L_44)
	.align		4
.L_44:
        /*001c*/ 	.word	index@(_Z22subtract_modulo_kernelPfS_S_i)
        /*0020*/ 	.word	0x00000010


	//----- nvinfo : EIATTR_FRAME_SIZE
	.align		4
.L_45:
        /*0024*/ 	.byte	0x04, 0x11
        /*0026*/ 	.short	(.L_47 - .L_46)
	.align		4
.L_46:
        /*0028*/ 	.word	index@(_Z22subtract_modulo_kernelPfS_S_i)
        /*002c*/ 	.word	0x00000000


	//----- nvinfo : EIATTR_REGCOUNT
	.align		4
.L_47:
        /*0030*/ 	.byte	0x04, 0x2f
        /*0032*/ 	.short	(.L_49 - .L_48)
	.align		4
.L_48:
        /*0034*/ 	.word	index@(_ZN3cub18CUB_300001_SM_10006detail11EmptyKernelIvEEvv)
        /*0038*/ 	.word	0x00000004


	//----- nvinfo : EIATTR_FRAME_SIZE
	.align		4
.L_49:
        /*003c*/ 	.byte	0x04, 0x11
        /*003e*/ 	.short	(.L_51 - .L_50)
	.align		4
.L_50:
        /*0040*/ 	.word	index@(_ZN3cub18CUB_300001_SM_10006detail11EmptyKernelIvEEvv)
        /*0044*/ 	.word	0x00000000


	//----- nvinfo : EIATTR_REGCOUNT
	.align		4
.L_51:
        /*0048*/ 	.byte	0x04, 0x2f
        /*004a*/ 	.short	(.L_53 - .L_52)
	.align		4
.L_52:
        /*004c*/ 	.word	index@(_ZN3cub18CUB_300001_SM_10006detail6reduce28DeviceReduceSingleTileKernelINS2_10policy_hubIfjN4cuda3__47maximumIvEEE10Policy1000EPfSB_jS8_ffNS5_3std3__410__identityEEEvT0_T1_T2_T3_T4_T6_)
        /*0050*/ 	.word	0x00000020


	//----- nvinfo : EIATTR_FRAME_SIZE
	.align		4
.L_53:
        /*0054*/ 	.byte	0x04, 0x11
        /*0056*/ 	.short	(.L_55 - .L_54)
	.align		4
.L_54:
        /*0058*/ 	.word	index@(_ZN3cub18CUB_300001_SM_10006detail6reduce28DeviceReduceSingleTileKernelINS2_10policy_hubIfjN4cuda3__47maximumIvEEE10Policy1000EPfSB_jS8_ffNS5_3std3__410__identityEEEvT0_T1_T2_T3_T4_T6_)
        /*005c*/ 	.word	0x00000000


	//----- nvinfo : EIATTR_REGCOUNT
	.align		4
.L_55:
        /*0060*/ 	.byte	0x04, 0x2f
        /*0062*/ 	.short	(.L_57 - .L_56)
	.align		4
.L_56:
        /*0064*/ 	.word	index@(_ZN3cub18CUB_300001_SM_10006detail6reduce18DeviceReduceKernelINS2_10policy_hubIfjN4cuda3__47maximumIvEEE10Policy1000EPfjS8_fNS5_3std3__410__identityEEEvT0_PT3_T1_NS0_13GridEvenShareISI_EET2_T4_)
        /*0068*/ 	.word	0x00000020


	//----- nvinfo : EIATTR_FRAME_SIZE
	.align		4
.L_57:
        /*006c*/ 	.byte	0x04, 0x11
        /*006e*/ 	.short	(.L_59 - .L_58)
	.align		4
.L_58:
        /*0070*/ 	.word	index@(_ZN3cub18CUB_300001_SM_10006detail6reduce18DeviceReduceKernelINS2_10policy_hubIfjN4cuda3__47maximumIvEEE10Policy1000EPfjS8_fNS5_3std3__410__identityEEEvT0_PT3_T1_NS0_13GridEvenShareISI_EET2_T4_)
        /*0074*/ 	.word	0x00000000


	//----- nvinfo : EIATTR_REGCOUNT
	.align		4
.L_59:
        /*0078*/ 	.byte	0x04, 0x2f
        /*007a*/ 	.short	(.L_61 - .L_60)
	.align		4
.L_60:
        /*007c*/ 	.word	index@(_ZN3cub18CUB_300001_SM_10006detail6reduce28DeviceReduceSingleTileKernelINS2_10policy_hubIfjN4cuda3__47maximumIvEEE10Policy1000EPfSB_iS8_ffNS5_3std3__410__identityEEEvT0_T1_T2_T3_T4_T6_)
        /*0080*/ 	.word	0x0000001e


	//----- nvinfo : EIATTR_FRAME_SIZE
	.align		4
.L_61:
        /*0084*/ 	.byte	0x04, 0x11
        /*0086*/ 	.short	(.L_63 - .L_62)
	.align		4
.L_62:
        /*0088*/ 	.word	index@(_ZN3cub18CUB_300001_SM_10006detail6reduce28DeviceReduceSingleTileKernelINS2_10policy_hubIfjN4cuda3__47maximumIvEEE10Policy1000EPfSB_iS8_ffNS5_3std3__410__identityEEEvT0_T1_T2_T3_T4_T6_)
        /*008c*/ 	.word	0x00000000


	//----- nvinfo : EIATTR_MIN_STACK_SIZE
	.align		4
.L_63:
        /*0090*/ 	.byte	0x04, 0x12
        /*0092*/ 	.short	(.L_65 - .L_64)
	.align		4
.L_64:
        /*0094*/ 	.word	index@(_ZN3cub18CUB_300001_SM_10006detail6reduce28DeviceReduceSingleTileKernelINS2_10policy_hubIfjN4cuda3__47maximumIvEEE10Policy1000EPfSB_iS8_ffNS5_3std3__410__identityEEEvT0_T1_T2_T3_T4_T6_)
        /*0098*/ 	.word	0x00000000


	//----- nvinfo : EIATTR_MIN_STACK_SIZE
	.align		4
.L_65:
        /*009c*/ 	.byte	0x04, 0x12
        /*009e*/ 	.short	(.L_67 - .L_66)
	.align		4
.L_66:
        /*00a0*/ 	.word	index@(_ZN3cub18CUB_300001_SM_10006detail6reduce18DeviceReduceKernelINS2_10policy_hubIfjN4cuda3__47maximumIvEEE10Policy1000EPfjS8_fNS5_3std3__410__identityEEEvT0_PT3_T1_NS0_13GridEvenShareISI_EET2_T4_)
        /*00a4*/ 	.word	0x00000000


	//----- nvinfo : EIATTR_MIN_STACK_SIZE
	.align		4
.L_67:
        /*00a8*/ 	.byte	0x04, 0x12
        /*00aa*/ 	.short	(.L_69 - .L_68)
	.align		4
.L_68:
        /*00ac*/ 	.word	index@(_ZN3cub18CUB_300001_SM_10006detail6reduce28DeviceReduceSingleTileKernelINS2_10policy_hubIfjN4cuda3__47maximumIvEEE10Policy1000EPfSB_jS8_ffNS5_3std3__410__identityEEEvT0_T1_T2_T3_T4_T6_)
        /*00b0*/ 	.word	0x00000000


	//----- nvinfo : EIATTR_MIN_STACK_SIZE
	.align		4
.L_69:
        /*00b4*/ 	.byte	0x04, 0x12
        /*00b6*/ 	.short	(.L_71 - .L_70)
	.align		4
.L_70:
        /*00b8*/ 	.word	index@(_ZN3cub18CUB_300001_SM_10006detail11EmptyKernelIvEEvv)
        /*00bc*/ 	.word	0x00000000


	//----- nvinfo : EIATTR_MIN_STACK_SIZE
	.align		4
.L_71:
        /*00c0*/ 	.byte	0x04, 0x12
        /*00c2*/ 	.short	(.L_73 - .L_72)
	.align		4
.L_72:
        /*00c4*/ 	.word	index@(_Z22subtract_modulo_kernelPfS_S_i)
        /*00c8*/ 	.word	0x00000000


	//----- nvinfo : EIATTR_MIN_STACK_SIZE
	.align		4
.L_73:
        /*00cc*/ 	.byte	0x04, 0x12
        /*00ce*/ 	.short	(.L_75 - .L_74)
	.align		4
.L_74:
        /*00d0*/ 	.word	index@(_Z6changePfS_i)
        /*00d4*/ 	.word	0x00000000
.L_75:


//--------------------- .nv.compat                --------------------------
	.section	.nv.compat,"",@"SHT_CUDA_COMPAT_INFO"
	.align	4
        /*0000*/ 	.byte	0x02, 0x09, 0x00, 0x00, 0x02, 0x02, 0x01, 0x00, 0x02, 0x05, 0x05, 0x00, 0x03, 0x07, 0x01, 0x01
        /*0010*/ 	.byte	0x02, 0x03, 0x00, 0x00, 0x02, 0x06, 0x01, 0x00, 0x04, 0x0b, 0x08, 0x00, 0x09, 0x00, 0x00, 0x00
        /*0020*/ 	.byte	0x00, 0x00, 0x00, 0x00


//--------------------- .nv.info._ZN3cub18CUB_300001_SM_10006detail6reduce28DeviceReduceSingleTileKernelINS2_10policy_hubIfjN4cuda3__47maximumIvEEE10Policy1000EPfSB_iS8_ffNS5_3std3__410__identityEEEvT0_T1_T2_T3_T4_T6_ --------------------------
	.section	.nv.info._ZN3cub18CUB_300001_SM_10006detail6reduce28DeviceReduceSingleTileKernelINS2_10policy_hubIfjN4cuda3__47maximumIvEEE10Policy1000EPfSB_iS8_ffNS5_3std3__410__identityEEEvT0_T1_T2_T3_T4_T6_,"",@"SHT_CUDA_INFO"
	.sectionflags	@""
	.align	4


	//----- nvinfo : EIATTR_CUDA_API_VERSION
	.align		4
        /*0000*/ 	.byte	0x04, 0x37
        /*0002*/ 	.short	(.L_77 - .L_76)
.L_76:
        /*0004*/ 	.word	0x00000082


	//----- nvinfo : EIATTR_KPARAM_INFO
	.align		4
.L_77:
        /*0008*/ 	.byte	0x04, 0x17
        /*000a*/ 	.short	(.L_79 - .L_78)
.L_78:
        /*000c*/ 	.word	0x00000000
        /*0010*/ 	.short	0x0005
        /*0012*/ 	.short	0x001c
        /*0014*/ 	.byte	0x00, 0xf0, 0x05, 0x00


	//----- nvinfo : EIATTR_KPARAM_INFO
	.align		4
.L_79:
        /*0018*/ 	.byte	0x04, 0x17
        /*001a*/ 	.short	(.L_81 - .L_80)
.L_80:
        /*001c*/ 	.word	0x00000000
        /*0020*/ 	.short	0x0004
        /*0022*/ 	.short	0x0018
        /*0024*/ 	.byte	0x00, 0xf0, 0x11, 0x00


	//----- nvinfo : EIATTR_KPARAM_INFO
	.align		4
.L_81:
        /*0028*/ 	.byte	0x04, 0x17
        /*002a*/ 	.short	(.L_83 - .L_82)
.L_82:
        /*002c*/ 	.word	0x00000000
        /*0030*/ 	.short	0x0003
        /*0032*/ 	.short	0x0014
        /*0034*/ 	.byte	0x00, 0xf0, 0x05, 0x00


	//----- nvinfo : EIATTR_KPARAM_INFO
	.align		4
.L_83:
        /*0038*/ 	.byte	0x04, 0x17
        /*003a*/ 	.short	(.L_85 - .L_84)
.L_84:
        /*003c*/ 	.word	0x00000000
        /*0040*/ 	.short	0x0002
        /*0042*/ 	.short	0x0010
        /*0044*/ 	.byte	0x00, 0xf0, 0x11, 0x00


	//----- nvinfo : EIATTR_KPARAM_INFO
	.align		4
.L_85:
        /*0048*/ 	.byte	0x04, 0x17
        /*004a*/ 	.short	(.L_87 - .L_86)
.L_86:
        /*004c*/ 	.word	0x00000000
        /*0050*/ 	.short	0x0001
        /*0052*/ 	.short	0x0008
        /*0054*/ 	.byte	0x00, 0xf5, 0x21, 0x00


	//----- nvinfo : EIATTR_KPARAM_INFO
	.align		4
.L_87:
        /*0058*/ 	.byte	0x04, 0x17
        /*005a*/ 	.short	(.L_89 - .L_88)
.L_88:
        /*005c*/ 	.word	0x00000000
        /*0060*/ 	.short	0x0000
        /*0062*/ 	.short	0x0000
        /*0064*/ 	.byte	0x00, 0xf5, 0x21, 0x00


	//----- nvinfo : EIATTR_SPARSE_MMA_MASK
	.align		4
.L_89:
        /*0068*/ 	.byte	0x03, 0x50
        /*006a*/ 	.short	0x0000


	//----- nvinfo : EIATTR_MAXREG_COUNT
	.align		4
        /*006c*/ 	.byte	0x03, 0x1b
        /*006e*/ 	.short	0x00ff


	//----- nvinfo : EIATTR_NUM_BARRIERS
	.align		4
        /*0070*/ 	.byte	0x02, 0x4c
        /*0072*/ 	.byte	0x01
	.zero		1


	//----- nvinfo : EIATTR_MERCURY_ISA_VERSION
	.align		4
        /*0074*/ 	.byte	0x03, 0x5f
        /*0076*/ 	.short	0x0101


	//----- nvinfo : EIATTR_COOP_GROUP_MASK_REGIDS
	.align		4
        /*0078*/ 	.byte	0x04, 0x29
        /*007a*/ 	.short	(.L_91 - .L_90)


	//   ....[0]....
.L_90:
        /*007c*/ 	.word	0xffffffff


	//   ....[1]....
        /*0080*/ 	.word	0xffffffff


	//   ....[2]....
        /*0084*/ 	.word	0xffffffff


	//   ....[3]....
        /*0088*/ 	.word	0xffffffff


	//   ....[4]....
        /*008c*/ 	.word	0xffffffff


	//   ....[5]....
        /*0090*/ 	.word	0xffffffff


	//   ....[6]....
        /*0094*/ 	.word	0xffffffff


	//   ....[7]....
        /*0098*/ 	.word	0xffffffff


	//   ....[8]....
        /*009c*/ 	.word	0xffffffff


	//   ....[9]....
        /*00a0*/ 	.word	0xffffffff


	//   ....[10]....
        /*00a4*/ 	.word	0xffffffff


	//   ....[11]....
        /*00a8*/ 	.word	0xffffffff


	//   ....[12]....
        /*00ac*/ 	.word	0xffffffff


	//   ....[13]....
        /*00b0*/ 	.word	0xffffffff


	//   ....[14]....
        /*00b4*/ 	.word	0xffffffff


	//   ....[15]....
        /*00b8*/ 	.word	0xffffffff


	//   ....[16]....
        /*00bc*/ 	.word	0xffffffff


	//   ....[17]....
        /*00c0*/ 	.word	0xffffffff


	//   ....[18]....
        /*00c4*/ 	.word	0xffffffff


	//   ....[19]....
        /*00c8*/ 	.word	0xffffffff


	//   ....[20]....
        /*00cc*/ 	.word	0xffffffff


	//   ....[21]....
        /*00d0*/ 	.word	0xffffffff


	//   ....[22]....
        /*00d4*/ 	.word	0xffffffff


	//   ....[23]....
        /*00d8*/ 	.word	0xffffffff


	//   ....[24]....
        /*00dc*/ 	.word	0xffffffff


	//   ....[25]....
        /*00e0*/ 	.word	0xffffffff


	//   ....[26]....
        /*00e4*/ 	.word	0xffffffff


	//   ....[27]....
        /*00e8*/ 	.word	0xffffffff


	//   ....[28]....
        /*00ec*/ 	.word	0xffffffff


	//   ....[29]....
        /*00f0*/ 	.word	0xffffffff


	//----- nvinfo : EIATTR_COOP_GROUP_INSTR_OFFSETS
	.align		4
.L_91:
        /*00f4*/ 	.byte	0x04, 0x28
        /*00f6*/ 	.short	(.L_93 - .L_92)


	//   ....[0]....
.L_92:
        /*00f8*/ 	.word	0x00000b50


	//   ....[1]....
        /*00fc*/ 	.word	0x00000bc0


	//   ....[2]....
        /*0100*/ 	.word	0x00000c40


	//   ....[3]....
        /*0104*/ 	.word	0x00000ca0


	//   ....[4]....
        /*0108*/ 	.word	0x00000ce0


	//   ....[5]....
        /*010c*/ 	.word	0x00000f20


	//   ....[6]....
        /*0110*/ 	.word	0x00000f90


	//   ....[7]....
        /*0114*/ 	.word	0x00000fe0


	//   ....[8]....
        /*0118*/ 	.word	0x00001040


	//   ....[9]....
        /*011c*/ 	.word	0x000010b0


	//   ....[10]....
        /*0120*/ 	.word	0x000022f0


	//   ....[11]....
        /*0124*/ 	.word	0x00002380


	//   ....[12]....
        /*0128*/ 	.word	0x000023e0


	//   ....[13]....
        /*012c*/ 	.word	0x00002430


	//   ....[14]....
        /*0130*/ 	.word	0x00002470


	//   ....[15]....
        /*0134*/ 	.word	0x00003080


	//   ....[16]....
        /*0138*/ 	.word	0x000030f0


	//   ....[17]....
        /*013c*/ 	.word	0x00003170


	//   ....[18]....
        /*0140*/ 	.word	0x000031d0


	//   ....[19]....
        /*0144*/ 	.word	0x00003210


	//   ....[20]....
        /*0148*/ 	.word	0x00003450


	//   ....[21]....
        /*014c*/ 	.word	0x000034c0


	//   ....[22]....
        /*0150*/ 	.word	0x00003510


	//   ....[23]....
        /*0154*/ 	.word	0x00003570


	//   ....[24]....
        /*0158*/ 	.word	0x000035f0


	//   ....[25]....
        /*015c*/ 	.word	0x000049a0


	//   ....[26]....
        /*0160*/ 	.word	0x00004a30


	//   ....[27]....
        /*0164*/ 	.word	0x00004a90


	//   ....[28]....
        /*0168*/ 	.word	0x00004ae0


	//   ....[29]....
        /*016c*/ 	.word	0x00004b20


	//----- nvinfo : EIATTR_VRC_CTA_INIT_COUNT
	.align		4
.L_93:
        /*0170*/ 	.byte	0x02, 0x4a
	.zero		1
	.zero		1


	//----- nvinfo : EIATTR_EXIT_INSTR_OFFSETS
	.align		4
        /*0174*/ 	.byte	0x04, 0x1c
        /*0176*/ 	.short	(.L_95 - .L_94)


	//   ....[0]....
.L_94:
        /*0178*/ 	.word	0x00000080


	//   ....[1]....
        /*017c*/ 	.word	0x000000c0


	//   ....[2]....
        /*0180*/ 	.word	0x00004cf0


	//   ....[3]....
        /*0184*/ 	.word	0x00004d50


	//----- nvinfo : EIATTR_MAX_THREADS
	.align		4
.L_95:
        /*0188*/ 	.byte	0x04, 0x05
        /*018a*/ 	.short	(.L_97 - .L_96)
.L_96:
        /*018c*/ 	.word	0x00000100
        /*0190*/ 	.word	0x00000001
        /*0194*/ 	.word	0x00000001


	//----- nvinfo : EIATTR_CRS_STACK_SIZE
	.align		4
.L_97:
        /*0198*/ 	.byte	0x04, 0x1e
        /*019a*/ 	.short	(.L_99 - .L_98)
.L_98:
        /*019c*/ 	.word	0x00000000


	//----- nvinfo : EIATTR_CBANK_PARAM_SIZE
	.align		4
.L_99:
        /*01a0*/ 	.byte	0x03, 0x19
        /*01a2*/ 	.short	0x001d


	//----- nvinfo : EIATTR_PARAM_CBANK
	.align		4
        /*01a4*/ 	.byte	0x04, 0x0a
        /*01a6*/ 	.short	(.L_101 - .L_100)
	.align		4
.L_100:
        /*01a8*/ 	.word	index@(.nv.constant0._ZN3cub18CUB_300001_SM_10006detail6reduce28DeviceReduceSingleTileKernelINS2_10policy_hubIfjN4cuda3__47maximumIvEEE10Policy1000EPfSB_iS8_ffNS5_3std3__410__identityEEEvT0_T1_T2_T3_T4_T6_)
        /*01ac*/ 	.short	0x0380
        /*01ae*/ 	.short	0x001d


	//----- nvinfo : EIATTR_SW_WAR
	.align		4
.L_101:
        /*01b0*/ 	.byte	0x04, 0x36
        /*01b2*/ 	.short	(.L_103 - .L_102)
.L_102:
        /*01b4*/ 	.word	0x00000008
.L_103:


//--------------------- .nv.info._ZN3cub18CUB_300001_SM_10006detail6reduce18DeviceReduceKernelINS2_10policy_hubIfjN4cuda3__47maximumIvEEE10Policy1000EPfjS8_fNS5_3std3__410__identityEEEvT0_PT3_T1_NS0_13GridEvenShareISI_EET2_T4_ --------------------------
	.section	.nv.info._ZN3cub18CUB_300001_SM_10006detail6reduce18DeviceReduceKernelINS2_10policy_hubIfjN4cuda3__47maximumIvEEE10Policy1000EPfjS8_fNS5_3std3__410__identityEEEvT0_PT3_T1_NS0_13GridEvenShareISI_EET2_T4_,"",@"SHT_CUDA_INFO"
	.sectionflags	@""
	.align	4


	//----- nvinfo : EIATTR_CUDA_API_VERSION
	.align		4
        /*0000*/ 	.byte	0x04, 0x37
        /*0002*/ 	.short	(.L_105 - .L_104)
.L_104:
        /*0004*/ 	.word	0x00000082


	//----- nvinfo : EIATTR_KPARAM_INFO
	.align		4
.L_105:
        /*0008*/ 	.byte	0x04, 0x17
        /*000a*/ 	.short	(.L_107 - .L_106)
.L_106:
        /*000c*/ 	.word	0x00000000
        /*0010*/ 	.short	0x0005
        /*0012*/ 	.short	0x003d
        /*0014*/ 	.byte	0x00, 0xf0, 0x05, 0x00


	//----- nvinfo : EIATTR_KPARAM_INFO
	.align		4
.L_107:
        /*0018*/ 	.byte	0x04, 0x17
        /*001a*/ 	.short	(.L_109 - .L_108)
.L_108:
        /*001c*/ 	.word	0x00000000
        /*0020*/ 	.short	0x0004
        /*0022*/ 	.short	0x003c
        /*0024*/ 	.byte	0x00, 0xf0, 0x05, 0x00


	//----- nvinfo : EIATTR_KPARAM_INFO
	.align		4
.L_109:
        /*0028*/ 	.byte	0x04, 0x17
        /*002a*/ 	.short	(.L_111 - .L_110)
.L_110:
        /*002c*/ 	.word	0x00000000
        /*0030*/ 	.short	0x0003
        /*0032*/ 	.short	0x0014
        /*0034*/ 	.byte	0x00, 0xf0, 0xa1, 0x00


	//----- nvinfo : EIATTR_KPARAM_INFO
	.align		4
.L_111:
        /*0038*/ 	.byte	0x04, 0x17
        /*003a*/ 	.short	(.L_113 - .L_112)
.L_112:
        /*003c*/ 	.word	0x00000000
        /*0040*/ 	.short	0x0002
        /*0042*/ 	.short	0x0010
        /*0044*/ 	.byte	0x00, 0xf0, 0x11, 0x00


	//----- nvinfo : EIATTR_KPARAM_INFO
	.align		4
.L_113:
        /*0048*/ 	.byte	0x04, 0x17
        /*004a*/ 	.short	(.L_115 - .L_114)
.L_114:
        /*004c*/ 	.word	0x00000000
        /*0050*/ 	.short	0x0001
        /*0052*/ 	.short	0x0008
        /*0054*/ 	.byte	0x00, 0xf5, 0x21, 0x00


	//----- nvinfo : EIATTR_KPARAM_INFO
	.align		4
.L_115:
        /*0058*/ 	.byte	0x04, 0x17
        /*005a*/ 	.short	(.L_117 - .L_116)
.L_116:
        /*005c*/ 	.word	0x00000000
        /*0060*/ 	.short	0x0000
        /*0062*/ 	.short	0x0000
        /*0064*/ 	.byte	0x00, 0xf5, 0x21, 0x00


	//----- nvinfo : EIATTR_SPARSE_MMA_MASK
	.align		4
.L_117:
        /*0068*/ 	.byte	0x03, 0x50
        /*006a*/ 	.short	0x0000


	//----- nvinfo : EIATTR_MAXREG_COUNT
	.align		4
        /*006c*/ 	.byte	0x03, 0x1b
        /*006e*/ 	.short	0x00ff


	//----- nvinfo : EIATTR_NUM_BARRIERS
	.align		4
        /*0070*/ 	.byte	0x02, 0x4c
        /*0072*/ 	.byte	0x01
	.zero		1


	//----- nvinfo : EIATTR_MERCURY_ISA_VERSION
	.align		4
        /*0074*/ 	.byte	0x03, 0x5f
        /*0076*/ 	.short	0x0101


	//----- nvinfo : EIATTR_COOP_GROUP_MASK_REGIDS
	.align		4
        /*0078*/ 	.byte	0x04, 0x29
        /*007a*/ 	.short	(.L_119 - .L_118)


	//   ....[0]....
.L_118:
        /*007c*/ 	.word	0xffffffff


	//   ....[1]....
        /*0080*/ 	.word	0xffffffff


	//   ....[2]....
        /*0084*/ 	.word	0xffffffff


	//   ....[3]....
        /*0088*/ 	.word	0xffffffff


	//   ....[4]....
        /*008c*/ 	.word	0xffffffff


	//   ....[5]....
        /*0090*/ 	.word	0xffffffff


	//   ....[6]....
        /*0094*/ 	.word	0xffffffff


	//   ....[7]....
        /*0098*/ 	.word	0xffffffff


	//   ....[8]....
        /*009c*/ 	.word	0xffffffff


	//   ....[9]....
        /*00a0*/ 	.word	0xffffffff


	//   ....[10]....
        /*00a4*/ 	.word	0xffffffff


	//   ....[11]....
        /*00a8*/ 	.word	0xffffffff


	//   ....[12]....
        /*00ac*/ 	.word	0xffffffff


	//   ....[13]....
        /*00b0*/ 	.word	0xffffffff


	//   ....[14]....
        /*00b4*/ 	.word	0xffffffff


	//   ....[15]....
        /*00b8*/ 	.word	0xffffffff


	//   ....[16]....
        /*00bc*/ 	.word	0xffffffff


	//   ....[17]....
        /*00c0*/ 	.word	0xffffffff


	//   ....[18]....
        /*00c4*/ 	.word	0xffffffff


	//   ....[19]....
        /*00c8*/ 	.word	0xffffffff


	//   ....[20]....
        /*00cc*/ 	.word	0xffffffff


	//   ....[21]....
        /*00d0*/ 	.word	0xffffffff


	//   ....[22]....
        /*00d4*/ 	.word	0xffffffff


	//   ....[23]....
        /*00d8*/ 	.word	0xffffffff


	//   ....[24]....
        /*00dc*/ 	.word	0xffffffff


	//   ....[25]....
        /*00e0*/ 	.word	0xffffffff


	//   ....[26]....
        /*00e4*/ 	.word	0xffffffff


	//   ....[27]....
        /*00e8*/ 	.word	0xffffffff


	//   ....[28]....
        /*00ec*/ 	.word	0xffffffff


	//   ....[29]....
        /*00f0*/ 	.word	0xffffffff


	//----- nvinfo : EIATTR_COOP_GROUP_INSTR_OFFSETS
	.align		4
.L_119:
        /*00f4*/ 	.byte	0x04, 0x28
        /*00f6*/ 	.short	(.L_121 - .L_120)


	//   ....[0]....
.L_120:
        /*00f8*/ 	.word	0x00000550


	//   ....[1]....
        /*00fc*/ 	.word	0x000005c0


	//   ....[2]....
        /*0100*/ 	.word	0x00000640


	//   ....[3]....
        /*0104*/ 	.word	0x000006a0


	//   ....[4]....
        /*0108*/ 	.word	0x000006e0


	//   ....[5]....
        /*010c*/ 	.word	0x00000920


	//   ....[6]....
        /*0110*/ 	.word	0x00000990


	//   ....[7]....
        /*0114*/ 	.word	0x000009e0


	//   ....[8]....
        /*0118*/ 	.word	0x00000a40


	//   ....[9]....
        /*011c*/ 	.word	0x00000ac0


	//   ....[10]....
        /*0120*/ 	.word	0x00001760


	//   ....[11]....
        /*0124*/ 	.word	0x000017f0


	//   ....[12]....
        /*0128*/ 	.word	0x00001850


	//   ....[13]....
        /*012c*/ 	.word	0x000018a0


	//   ....[14]....
        /*0130*/ 	.word	0x000018e0


	//   ....[15]....
        /*0134*/ 	.word	0x00001f60


	//   ....[16]....
        /*0138*/ 	.word	0x00001fd0


	//   ....[17]....
        /*013c*/ 	.word	0x00002050


	//   ....[18]....
        /*0140*/ 	.word	0x000020b0


	//   ....[19]....
        /*0144*/ 	.word	0x000020f0


	//   ....[20]....
        /*0148*/ 	.word	0x00002330


	//   ....[21]....
        /*014c*/ 	.word	0x000023a0


	//   ....[22]....
        /*0150*/ 	.word	0x000023f0


	//   ....[23]....
        /*0154*/ 	.word	0x00002450


	//   ....[24]....
        /*0158*/ 	.word	0x000024d0


	//   ....[25]....
        /*015c*/ 	.word	0x000032f0


	//   ....[26]....
        /*0160*/ 	.word	0x00003380


	//   ....[27]....
        /*0164*/ 	.word	0x000033e0


	//   ....[28]....
        /*0168*/ 	.word	0x00003430


	//   ....[29]....
        /*016c*/ 	.word	0x00003470


	//----- nvinfo : EIATTR_VRC_CTA_INIT_COUNT
	.align		4
.L_121:
        /*0170*/ 	.byte	0x02, 0x4a
	.zero		1
	.zero		1


	//----- nvinfo : EIATTR_EXIT_INSTR_OFFSETS
	.align		4
        /*0174*/ 	.byte	0x04, 0x1c
        /*0176*/ 	.short	(.L_123 - .L_122)


	//   ....[0]....
.L_122:
        /*0178*/ 	.word	0x00003640


	//   ....[1]....
        /*017c*/ 	.word	0x00003680


	//----- nvinfo : EIATTR_MAX_THREADS
	.align		4
.L_123:
        /*0180*/ 	.byte	0x04, 0x05
        /*0182*/ 	.short	(.L_125 - .L_124)
.L_124:
        /*0184*/ 	.word	0x00000100
        /*0188*/ 	.word	0x00000001
        /*018c*/ 	.word	0x00000001


	//----- nvinfo : EIATTR_CRS_STACK_SIZE
	.align		4
.L_125:
        /*0190*/ 	.byte	0x04, 0x1e
        /*0192*/ 	.short	(.L_127 - .L_126)
.L_126:
        /*0194*/ 	.word	0x00000000


	//----- nvinfo : EIATTR_CBANK_PARAM_SIZE
	.align		4
.L_127:
        /*0198*/ 	.byte	0x03, 0x19
        /*019a*/ 	.short	0x003e


	//----- nvinfo : EIATTR_PARAM_CBANK
	.align		4
        /*019c*/ 	.byte	0x04, 0x0a
        /*019e*/ 	.short	(.L_129 - .L_128)
	.align		4
.L_128:
        /*01a0*/ 	.word	index@(.nv.constant0._ZN3cub18CUB_300001_SM_10006detail6reduce18DeviceReduceKernelINS2_10policy_hubIfjN4cuda3__47maximumIvEEE10Policy1000EPfjS8_fNS5_3std3__410__identityEEEvT0_PT3_T1_NS0_13GridEvenShareISI_EET2_T4_)
        /*01a4*/ 	.short	0x0380
        /*01a6*/ 	.short	0x003e


	//----- nvinfo : EIATTR_SW_WAR
	.align		4
.L_129:
        /*01a8*/ 	.byte	0x04, 0x36
        /*01aa*/ 	.short	(.L_131 - .L_130)
.L_130:
        /*01ac*/ 	.word	0x00000008
.L_131:


//--------------------- .nv.info._ZN3cub18CUB_300001_SM_10006detail6reduce28DeviceReduceSingleTileKernelINS2_10policy_hubIfjN4cuda3__47maximumIvEEE10Policy1000EPfSB_jS8_ffNS5_3std3__410__identityEEEvT0_T1_T2_T3_T4_T6_ --------------------------
	.section	.nv.info._ZN3cub18CUB_300001_SM_10006detail6reduce28DeviceReduceSingleTileKernelINS2_10policy_hubIfjN4cuda3__47maximumIvEEE10Policy1000EPfSB_jS8_ffNS5_3std3__410__identityEEEvT0_T1_T2_T3_T4_T6_,"",@"SHT_CUDA_INFO"
	.sectionflags	@""
	.align	4


	//----- nvinfo : EIATTR_CUDA_API_VERSION
	.align		4
        /*0000*/ 	.byte	0x04, 0x37
        /*0002*/ 	.short	(.L_133 - .L_132)
.L_132:
        /*0004*/ 	.word	0x00000082


	//----- nvinfo : EIATTR_KPARAM_INFO
	.align		4
.L_133:
        /*0008*/ 	.byte	0x04, 0x17
        /*000a*/ 	.short	(.L_135 - .L_134)
.L_134:
        /*000c*/ 	.word	0x00000000
        /*0010*/ 	.short	0x0005
        /*0012*/ 	.short	0x001c
        /*0014*/ 	.byte	0x00, 0xf0, 0x05, 0x00


	//----- nvinfo : EIATTR_KPARAM_INFO
	.align		4
.L_135:
        /*0018*/ 	.byte	0x04, 0x17
        /*001a*/ 	.short	(.L_137 - .L_136)
.L_136:
        /*001c*/ 	.word	0x00000000
        /*0020*/ 	.short	0x0004
        /*0022*/ 	.short	0x0018
        /*0024*/ 	.byte	0x00, 0xf0, 0x11, 0x00


	//----- nvinfo : EIATTR_KPARAM_INFO
	.align		4
.L_137:
        /*0028*/ 	.byte	0x04, 0x17
        /*002a*/ 	.short	(.L_139 - .L_138)
.L_138:
        /*002c*/ 	.word	0x00000000
        /*0030*/ 	.short	0x0003
        /*0032*/ 	.short	0x0014
        /*0034*/ 	.byte	0x00, 0xf0, 0x05, 0x00


	//----- nvinfo : EIATTR_KPARAM_INFO
	.align		4
.L_139:
        /*0038*/ 	.byte	0x04, 0x17
        /*003a*/ 	.short	(.L_141 - .L_140)
.L_140:
        /*003c*/ 	.word	0x00000000
        /*0040*/ 	.short	0x0002
        /*0042*/ 	.short	0x0010
        /*0044*/ 	.byte	0x00, 0xf0, 0x11, 0x00


	//----- nvinfo : EIATTR_KPARAM_INFO
	.align		4
.L_141:
        /*0048*/ 	.byte	0x04, 0x17
        /*004a*/ 	.short	(.L_143 - .L_142)
.L_142:
        /*004c*/ 	.word	0x00000000
        /*0050*/ 	.short	0x0001
        /*0052*/ 	.short	0x0008
        /*0054*/ 	.byte	0x00, 0xf5, 0x21, 0x00


	//----- nvinfo : EIATTR_KPARAM_INFO
	.align		4
.L_143:
        /*0058*/ 	.byte	0x04, 0x17
        /*005a*/ 	.short	(.L_145 - .L_144)
.L_144:
        /*005c*/ 	.word	0x00000000
        /*0060*/ 	.short	0x0000
        /*0062*/ 	.short	0x0000
        /*0064*/ 	.byte	0x00, 0xf5, 0x21, 0x00


	//----- nvinfo : EIATTR_SPARSE_MMA_MASK
	.align		4
.L_145:
        /*0068*/ 	.byte	0x03, 0x50
        /*006a*/ 	.short	0x0000


	//----- nvinfo : EIATTR_MAXREG_COUNT
	.align		4
        /*006c*/ 	.byte	0x03, 0x1b
        /*006e*/ 	.short	0x00ff


	//----- nvinfo : EIATTR_NUM_BARRIERS
	.align		4
        /*0070*/ 	.byte	0x02, 0x4c
        /*0072*/ 	.byte	0x01
	.zero		1


	//----- nvinfo : EIATTR_MERCURY_ISA_VERSION
	.align		4
        /*0074*/ 	.byte	0x03, 0x5f
        /*0076*/ 	.short	0x0101


	//----- nvinfo : EIATTR_COOP_GROUP_MASK_REGIDS
	.align		4
        /*0078*/ 	.byte	0x04, 0x29
        /*007a*/ 	.short	(.L_147 - .L_146)


	//   ....[0]....
.L_146:
        /*007c*/ 	.word	0xffffffff


	//   ....[1]....
        /*0080*/ 	.word	0xffffffff


	//   ....[2]....
        /*0084*/ 	.word	0xffffffff


	//   ....[3]....
        /*0088*/ 	.word	0xffffffff


	//   ....[4]....
        /*008c*/ 	.word	0xffffffff


	//   ....[5]....
        /*0090*/ 	.word	0xffffffff


	//   ....[6]....
        /*0094*/ 	.word	0xffffffff


	//   ....[7]....
        /*0098*/ 	.word	0xffffffff


	//   ....[8]....
        /*009c*/ 	.word	0xffffffff


	//   ....[9]....
        /*00a0*/ 	.word	0xffffffff


	//   ....[10]....
        /*00a4*/ 	.word	0xffffffff


	//   ....[11]....
        /*00a8*/ 	.word	0xffffffff


	//   ....[12]....
        /*00ac*/ 	.word	0xffffffff


	//   ....[13]....
        /*00b0*/ 	.word	0xffffffff


	//   ....[14]....
        /*00b4*/ 	.word	0xffffffff


	//   ....[15]....
        /*00b8*/ 	.word	0xffffffff


	//   ....[16]....
        /*00bc*/ 	.word	0xffffffff


	//   ....[17]....
        /*00c0*/ 	.word	0xffffffff


	//   ....[18]....
        /*00c4*/ 	.word	0xffffffff


	//   ....[19]....
        /*00c8*/ 	.word	0xffffffff


	//   ....[20]....
        /*00cc*/ 	.word	0xffffffff


	//   ....[21]....
        /*00d0*/ 	.word	0xffffffff


	//   ....[22]....
        /*00d4*/ 	.word	0xffffffff


	//   ....[23]....
        /*00d8*/ 	.word	0xffffffff


	//   ....[24]....
        /*00dc*/ 	.word	0xffffffff


	//   ....[25]....
        /*00e0*/ 	.word	0xffffffff


	//   ....[26]....
        /*00e4*/ 	.word	0xffffffff


	//   ....[27]....
        /*00e8*/ 	.word	0xffffffff


	//   ....[28]....
        /*00ec*/ 	.word	0xffffffff


	//   ....[29]....
        /*00f0*/ 	.word	0xffffffff


	//----- nvinfo : EIATTR_COOP_GROUP_INSTR_OFFSETS
	.align		4
.L_147:
        /*00f4*/ 	.byte	0x04, 0x28
        /*00f6*/ 	.short	(.L_149 - .L_148)


	//   ....[0]....
.L_148:
        /*00f8*/ 	.word	0x00000ad0


	//   ....[1]....
        /*00fc*/ 	.word	0x00000b40


	//   ....[2]....
        /*0100*/ 	.word	0x00000bc0


	//   ....[3]....
        /*0104*/ 	.word	0x00000c20


	//   ....[4]....
        /*0108*/ 	.word	0x00000c60


	//   ....[5]....
        /*010c*/ 	.word	0x00000ea0


	//   ....[6]....
        /*0110*/ 	.word	0x00000f10


	//   ....[7]....
        /*0114*/ 	.word	0x00000f60


	//   ....[8]....
        /*0118*/ 	.word	0x00000fc0


	//   ....[9]....
        /*011c*/ 	.word	0x00001030


	//   ....[10]....
        /*0120*/ 	.word	0x00001bf0


	//   ....[11]....
        /*0124*/ 	.word	0x00001c80


	//   ....[12]....
        /*0128*/ 	.word	0x00001ce0


	//   ....[13]....
        /*012c*/ 	.word	0x00001d30


	//   ....[14]....
        /*0130*/ 	.word	0x00001d70


	//   ....[15]....
        /*0134*/ 	.word	0x00002900


	//   ....[16]....
        /*0138*/ 	.word	0x00002970


	//   ....[17]....
        /*013c*/ 	.word	0x000029f0


	//   ....[18]....
        /*0140*/ 	.word	0x00002a50


	//   ....[19]....
        /*0144*/ 	.word	0x00002a90


	//   ....[20]....
        /*0148*/ 	.word	0x00002cd0


	//   ....[21]....
        /*014c*/ 	.word	0x00002d40


	//   ....[22]....
        /*0150*/ 	.word	0x00002d90


	//   ....[23]....
        /*0154*/ 	.word	0x00002df0


	//   ....[24]....
        /*0158*/ 	.word	0x00002e70


	//   ....[25]....
        /*015c*/ 	.word	0x00003bc0


	//   ....[26]....
        /*0160*/ 	.word	0x00003c50


	//   ....[27]....
        /*0164*/ 	.word	0x00003cb0


	//   ....[28]....
        /*0168*/ 	.word	0x00003d00


	//   ....[29]....
        /*016c*/ 	.word	0x00003d40


	//----- nvinfo : EIATTR_VRC_CTA_INIT_COUNT
	.align		4
.L_149:
        /*0170*/ 	.byte	0x02, 0x4a
	.zero		1
	.zero		1


	//----- nvinfo : EIATTR_EXIT_INSTR_OFFSETS
	.align		4
        /*0174*/ 	.byte	0x04, 0x1c
        /*0176*/ 	.short	(.L_151 - .L_150)


	//   ....[0]....
.L_150:
        /*0178*/ 	.word	0x00000080


	//   ....[1]....
        /*017c*/ 	.word	0x000000c0


	//   ....[2]....
        /*0180*/ 	.word	0x00003f10


	//   ....[3]....
        /*0184*/ 	.word	0x00003f70


	//----- nvinfo : EIATTR_MAX_THREADS
	.align		4
.L_151:
        /*0188*/ 	.byte	0x04, 0x05
        /*018a*/ 	.short	(.L_153 - .L_152)
.L_152:
        /*018c*/ 	.word	0x00000100
        /*0190*/ 	.word	0x00000001
        /*0194*/ 	.word	0x00000001


	//----- nvinfo : EIATTR_CRS_STACK_SIZE
	.align		4
.L_153:
        /*0198*/ 	.byte	0x04, 0x1e
        /*019a*/ 	.short	(.L_155 - .L_154)
.L_154:
        /*019c*/ 	.word	0x00000000


	//----- nvinfo : EIATTR_CBANK_PARAM_SIZE
	.align		4
.L_155:
        /*01a0*/ 	.byte	0x03, 0x19
        /*01a2*/ 	.short	0x001d


	//----- nvinfo : EIATTR_PARAM_CBANK
	.align		4
        /*01a4*/ 	.byte	0x04, 0x0a
        /*01a6*/ 	.short	(.L_157 - .L_156)
	.align		4
.L_156:
        /*01a8*/ 	.word	index@(.nv.constant0._ZN3cub18CUB_300001_SM_10006detail6reduce28DeviceReduceSingleTileKernelINS2_10policy_hubIfjN4cuda3__47maximumIvEEE10Policy1000EPfSB_jS8_ffNS5_3std3__410__identityEEEvT0_T1_T2_T3_T4_T6_)
        /*01ac*/ 	.short	0x0380
        /*01ae*/ 	.short	0x001d


	//----- nvinfo : EIATTR_SW_WAR
	.align		4
.L_157:
        /*01b0*/ 	.byte	0x04, 0x36
        /*01b2*/ 	.short	(.L_159 - .L_158)
.L_158:
        /*01b4*/ 	.word	0x00000008
.L_159:


//--------------------- .nv.info._ZN3cub18CUB_300001_SM_10006detail11EmptyKernelIvEEvv --------------------------
	.section	.nv.info._ZN3cub18CUB_300001_SM_10006detail11EmptyKernelIvEEvv,"",@"SHT_CUDA_INFO"
	.sectionflags	@""
	.align	4


	//----- nvinfo : EIATTR_CUDA_API_VERSION
	.align		4
        /*0000*/ 	.byte	0x04, 0x37
        /*0002*/ 	.short	(.L_161 - .L_160)
.L_160:
        /*0004*/ 	.word	0x00000082


	//----- nvinfo : EIATTR_SPARSE_MMA_MASK
	.align		4
.L_161:
        /*0008*/ 	.byte	0x03, 0x50
        /*000a*/ 	.short	0x0000


	//----- nvinfo : EIATTR_MAXREG_COUNT
	.align		4
        /*000c*/ 	.byte	0x03, 0x1b
        /*000e*/ 	.short	0x00ff


	//----- nvinfo : EIATTR_MERCURY_ISA_VERSION
	.align		4
        /*0010*/ 	.byte	0x03, 0x5f
        /*0012*/ 	.short	0x0101


	//----- nvinfo : EIATTR_VRC_CTA_INIT_COUNT
	.align		4
        /*0014*/ 	.byte	0x02, 0x4a
	.zero		1
	.zero		1


	//----- nvinfo : EIATTR_EXIT_INSTR_OFFSETS
	.align		4
        /*0018*/ 	.byte	0x04, 0x1c
        /*001a*/ 	.short	(.L_163 - .L_162)


	//   ....[0]....
.L_162:
        /*001c*/ 	.word	0x00000010


	//----- nvinfo : EIATTR_SW_WAR
	.align		4
.L_163:
        /*0020*/ 	.byte	0x04, 0x36
        /*0022*/ 	.short	(.L_165 - .L_164)
.L_164:
        /*0024*/ 	.word	0x00000008
.L_165:


//--------------------- .nv.info._Z22subtract_modulo_kernelPfS_S_i --------------------------
	.section	.nv.info._Z22subtract_modulo_kernelPfS_S_i,"",@"SHT_CUDA_INFO"
	.sectionflags	@""
	.align	4


	//----- nvinfo : EIATTR_CUDA_API_VERSION
	.align		4
        /*0000*/ 	.byte	0x04, 0x37
        /*0002*/ 	.short	(.L_167 - .L_166)
.L_166:
        /*0004*/ 	.word	0x00000082


	//----- nvinfo : EIATTR_KPARAM_INFO
	.align		4
.L_167:
        /*0008*/ 	.byte	0x04, 0x17
        /*000a*/ 	.short	(.L_169 - .L_168)
.L_168:
        /*000c*/ 	.word	0x00000000
        /*0010*/ 	.short	0x0003
        /*0012*/ 	.short	0x0018
        /*0014*/ 	.byte	0x00, 0xf0, 0x11, 0x00


	//----- nvinfo : EIATTR_KPARAM_INFO
	.align		4
.L_169:
        /*0018*/ 	.byte	0x04, 0x17
        /*001a*/ 	.short	(.L_171 - .L_170)
.L_170:
        /*001c*/ 	.word	0x00000000
        /*0020*/ 	.short	0x0002
        /*0022*/ 	.short	0x0010
        /*0024*/ 	.byte	0x00, 0xf5, 0x21, 0x00


	//----- nvinfo : EIATTR_KPARAM_INFO
	.align		4
.L_171:
        /*0028*/ 	.byte	0x04, 0x17
        /*002a*/ 	.short	(.L_173 - .L_172)
.L_172:
        /*002c*/ 	.word	0x00000000
        /*0030*/ 	.short	0x0001
        /*0032*/ 	.short	0x0008
        /*0034*/ 	.byte	0x00, 0xf5, 0x21, 0x00


	//----- nvinfo : EIATTR_KPARAM_INFO
	.align		4
.L_173:
        /*0038*/ 	.byte	0x04, 0x17
        /*003a*/ 	.short	(.L_175 - .L_174)
.L_174:
        /*003c*/ 	.word	0x00000000
        /*0040*/ 	.short	0x0000
        /*0042*/ 	.short	0x0000
        /*0044*/ 	.byte	0x00, 0xf5, 0x21, 0x00


	//----- nvinfo : EIATTR_SPARSE_MMA_MASK
	.align		4
.L_175:
        /*0048*/ 	.byte	0x03, 0x50
        /*004a*/ 	.short	0x0000


	//----- nvinfo : EIATTR_MAXREG_COUNT
	.align		4
        /*004c*/ 	.byte	0x03, 0x1b
        /*004e*/ 	.short	0x00ff


	//----- nvinfo : EIATTR_MERCURY_ISA_VERSION
	.align		4
        /*0050*/ 	.byte	0x03, 0x5f
        /*0052*/ 	.short	0x0101


	//----- nvinfo : EIATTR_VRC_CTA_INIT_COUNT
	.align		4
        /*0054*/ 	.byte	0x02, 0x4a
	.zero		1
	.zero		1


	//----- nvinfo : EIATTR_EXIT_INSTR_OFFSETS
	.align		4
        /*0058*/ 	.byte	0x04, 0x1c
        /*005a*/ 	.short	(.L_177 - .L_176)


	//   ....[0]....
.L_176:
        /*005c*/ 	.word	0x00000080


	//   ....[1]....
        /*0060*/ 	.word	0x00000160


	//   ....[2]....
        /*0064*/ 	.word	0x000001a0


	//----- nvinfo : EIATTR_CBANK_PARAM_SIZE
	.align		4
.L_177:
        /*0068*/ 	.byte	0x03, 0x19
        /*006a*/ 	.short	0x001c


	//----- nvinfo : EIATTR_PARAM_CBANK
	.align		4
        /*006c*/ 	.byte	0x04, 0x0a
        /*006e*/ 	.short	(.L_179 - .L_178)
	.align		4
.L_178:
        /*0070*/ 	.word	index@(.nv.constant0._Z22subtract_modulo_kernelPfS_S_i)
        /*0074*/ 	.short	0x0380
        /*0076*/ 	.short	0x001c


	//----- nvinfo : EIATTR_SW_WAR
	.align		4
.L_179:
        /*0078*/ 	.byte	0x04, 0x36
        /*007a*/ 	.short	(.L_181 - .L_180)
.L_180:
        /*007c*/ 	.word	0x00000008
.L_181:


//--------------------- .nv.info._Z6changePfS_i   --------------------------
	.section	.nv.info._Z6changePfS_i,"",@"SHT_CUDA_INFO"
	.sectionflags	@""
	.align	4


	//----- nvinfo : EIATTR_CUDA_API_VERSION
	.align		4
        /*0000*/ 	.byte	0x04, 0x37
        /*0002*/ 	.short	(.L_183 - .L_182)
.L_182:
        /*0004*/ 	.word	0x00000082


	//----- nvinfo : EIATTR_KPARAM_INFO
	.align		4
.L_183:
        /*0008*/ 	.byte	0x04, 0x17
        /*000a*/ 	.short	(.L_185 - .L_184)
.L_184:
        /*000c*/ 	.word	0x00000000
        /*0010*/ 	.short	0x0002
        /*0012*/ 	.short	0x0010
        /*0014*/ 	.byte	0x00, 0xf0, 0x11, 0x00


	//----- nvinfo : EIATTR_KPARAM_INFO
	.align		4
.L_185:
        /*0018*/ 	.byte	0x04, 0x17
        /*001a*/ 	.short	(.L_187 - .L_186)
.L_186:
        /*001c*/ 	.word	0x00000000
        /*0020*/ 	.short	0x0001
        /*0022*/ 	.short	0x0008
        /*0024*/ 	.byte	0x00, 0xf5, 0x21, 0x00


	//----- nvinfo : EIATTR_KPARAM_INFO
	.align		4
.L_187:
        /*0028*/ 	.byte	0x04, 0x17
        /*002a*/ 	.short	(.L_189 - .L_188)
.L_188:
        /*002c*/ 	.word	0x00000000
        /*0030*/ 	.short	0x0000
        /*0032*/ 	.short	0x0000
        /*0034*/ 	.byte	0x00, 0xf5, 0x21, 0x00


	//----- nvinfo : EIATTR_SPARSE_MMA_MASK
	.align		4
.L_189:
        /*0038*/ 	.byte	0x03, 0x50
        /*003a*/ 	.short	0x0000


	//----- nvinfo : EIATTR_MAXREG_COUNT
	.align		4
        /*003c*/ 	.byte	0x03, 0x1b
        /*003e*/ 	.short	0x00ff


	//----- nvinfo : EIATTR_MERCURY_ISA_VERSION
	.align		4
        /*0040*/ 	.byte	0x03, 0x5f
        /*0042*/ 	.short	0x0101


	//----- nvinfo : EIATTR_VRC_CTA_INIT_COUNT
	.align		4
        /*0044*/ 	.byte	0x02, 0x4a
	.zero		1
	.zero		1


	//----- nvinfo : EIATTR_EXIT_INSTR_OFFSETS
	.align		4
        /*0048*/ 	.byte	0x04, 0x1c
        /*004a*/ 	.short	(.L_191 - .L_190)


	//   ....[0]....
.L_190:
        /*004c*/ 	.word	0x00000070


	//   ....[1]....
        /*0050*/ 	.word	0x00000200


	//   ....[2]....
        /*0054*/ 	.word	0x00000250


	//   ....[3]....
        /*0058*/ 	.word	0x00000370


	//----- nvinfo : EIATTR_CBANK_PARAM_SIZE
	.align		4
.L_191:
        /*005c*/ 	.byte	0x03, 0x19
        /*005e*/ 	.short	0x0014


	//----- nvinfo : EIATTR_PARAM_CBANK
	.align		4
        /*0060*/ 	.byte	0x04, 0x0a
        /*0062*/ 	.short	(.L_193 - .L_192)
	.align		4
.L_192:
        /*0064*/ 	.word	index@(.nv.constant0._Z6changePfS_i)
        /*0068*/ 	.short	0x0380
        /*006a*/ 	.short	0x0014


	//----- nvinfo : EIATTR_SW_WAR
	.align		4
.L_193:
        /*006c*/ 	.byte	0x04, 0x36
        /*006e*/ 	.short	(.L_195 - .L_194)
.L_194:
        /*0070*/ 	.word	0x00000008
.L_195:


//--------------------- .nv.callgraph             --------------------------
	.section	.nv.callgraph,"",@"SHT_CUDA_CALLGRAPH"
	.align	4
	.sectionentsize	8
	.align		4
        /*0000*/ 	.word	0x00000000
	.align		4
        /*0004*/ 	.word	0xffffffff
	.align		4
        /*0008*/ 	.word	0x00000000
	.align		4
        /*000c*/ 	.word	0xfffffffe
	.align		4
        /*0010*/ 	.word	0x00000000
	.align		4
        /*0014*/ 	.word	0xfffffffd
	.align		4
        /*0018*/ 	.word	0x00000000
	.align		4
        /*001c*/ 	.word	0xfffffffc


//--------------------- .nv.constant4             --------------------------
	.section	.nv.constant4,"a",@progbits
	.align	8
	.align		8
.nv.constant4:
        /*0000*/ 	.dword	_ZN34_INTERNAL_d81e7d33_4_k_cu_ba5bd4d44cuda3std3__45__cpo5beginE
	.align		8
        /*0008*/ 	.dword	_ZN34_INTERNAL_d81e7d33_4_k_cu_ba5bd4d44cuda3std3__45__cpo3endE
	.align		8
        /*0010*/ 	.dword	_ZN34_INTERNAL_d81e7d33_4_k_cu_ba5bd4d44cuda3std3__45__cpo6cbeginE
	.align		8
        /*0018*/ 	.dword	_ZN34_INTERNAL_d81e7d33_4_k_cu_ba5bd4d44cuda3std3__45__cpo4cendE
	.align		8
        /*0020*/ 	.dword	_ZN34_INTERNAL_d81e7d33_4_k_cu_ba5bd4d44cuda3std3__45__cpo6rbeginE
	.align		8
        /*0028*/ 	.dword	_ZN34_INTERNAL_d81e7d33_4_k_cu_ba5bd4d44cuda3std3__45__cpo4rendE
	.align		8
        /*0030*/ 	.dword	_ZN34_INTERNAL_d81e7d33_4_k_cu_ba5bd4d44cuda3std3__45__cpo7crbeginE
	.align		8
        /*0038*/ 	.dword	_ZN34_INTERNAL_d81e7d33_4_k_cu_ba5bd4d44cuda3std3__45__cpo5crendE
	.align		8
        /*0040*/ 	.dword	_ZN34_INTERNAL_d81e7d33_4_k_cu_ba5bd4d44cuda3std3__436_GLOBAL__N__d81e7d33_4_k_cu_ba5bd4d46ignoreE
	.align		8
        /*0048*/ 	.dword	_ZN34_INTERNAL_d81e7d33_4_k_cu_ba5bd4d44cuda3std3__419piecewise_constructE
	.align		8
        /*0050*/ 	.dword	_ZN34_INTERNAL_d81e7d33_4_k_cu_ba5bd4d44cuda3std3__48in_placeE
	.align		8
        /*0058*/ 	.dword	_ZN34_INTERNAL_d81e7d33_4_k_cu_ba5bd4d44cuda3std3__420unreachable_sentinelE
	.align		8
        /*0060*/ 	.dword	_ZN34_INTERNAL_d81e7d33_4_k_cu_ba5bd4d44cuda3std3__47nulloptE
	.align		8
        /*0068*/ 	.dword	_ZN34_INTERNAL_d81e7d33_4_k_cu_ba5bd4d44cuda3std3__48unexpectE
	.align		8
        /*0070*/ 	.dword	_ZN34_INTERNAL_d81e7d33_4_k_cu_ba5bd4d44cuda3std6ranges3__45__cpo4swapE
	.align		8
        /*0078*/ 	.dword	_ZN34_INTERNAL_d81e7d33_4_k_cu_ba5bd4d44cuda3std6ranges3__45__cpo9iter_moveE
	.align		8
        /*0080*/ 	.dword	_ZN34_INTERNAL_d81e7d33_4_k_cu_ba5bd4d44cuda3std6ranges3__45__cpo5beginE
	.align		8
        /*0088*/ 	.dword	_ZN34_INTERNAL_d81e7d33_4_k_cu_ba5bd4d44cuda3std6ranges3__45__cpo3endE
	.align		8
        /*0090*/ 	.dword	_ZN34_INTERNAL_d81e7d33_4_k_cu_ba5bd4d44cuda3std6ranges3__45__cpo6cbeginE
	.align		8
        /*0098*/ 	.dword	_ZN34_INTERNAL_d81e7d33_4_k_cu_ba5bd4d44cuda3std6ranges3__45__cpo4cendE
	.align		8
        /*00a0*/ 	.dword	_ZN34_INTERNAL_d81e7d33_4_k_cu_ba5bd4d44cuda3std6ranges3__45__cpo7advanceE
	.align		8
        /*00a8*/ 	.dword	_ZN34_INTERNAL_d81e7d33_4_k_cu_ba5bd4d44cuda3std6ranges3__45__cpo9iter_swapE
	.align		8
        /*00b0*/ 	.dword	_ZN34_INTERNAL_d81e7d33_4_k_cu_ba5bd4d44cuda3std6ranges3__45__cpo4nextE
	.align		8
        /*00b8*/ 	.dword	_ZN34_INTERNAL_d81e7d33_4_k_cu_ba5bd4d44cuda3std6ranges3__45__cpo4prevE
	.align		8
        /*00c0*/ 	.dword	_ZN34_INTERNAL_d81e7d33_4_k_cu_ba5bd4d44cuda3std6ranges3__45__cpo4dataE
	.align		8
        /*00c8*/ 	.dword	_ZN34_INTERNAL_d81e7d33_4_k_cu_ba5bd4d44cuda3std6ranges3__45__cpo5cdataE
	.align		8
        /*00d0*/ 	.dword	_ZN34_INTERNAL_d81e7d33_4_k_cu_ba5bd4d44cuda3std6ranges3__45__cpo4sizeE
	.align		8
        /*00d8*/ 	.dword	_ZN34_INTERNAL_d81e7d33_4_k_cu_ba5bd4d44cuda3std6ranges3__45__cpo5ssizeE
	.align		8
        /*00e0*/ 	.dword	_ZN34_INTERNAL_d81e7d33_4_k_cu_ba5bd4d44cuda3std6ranges3__45__cpo8distanceE
	.align		8
        /*00e8*/ 	.dword	_ZN34_INTERNAL_d81e7d33_4_k_cu_ba5bd4d46thrust24THRUST_300001_SM_1000_NS6system6detail10sequential3seqE
	.align		8
        /*00f0*/ 	.dword	_ZN34_INTERNAL_d81e7d33_4_k_cu_ba5bd4d46thrust24THRUST_300001_SM_1000_NS12placeholders2_1E
	.align		8
        /*00f8*/ 	.dword	_ZN34_INTERNAL_d81e7d33_4_k_cu_ba5bd4d46thrust24THRUST_300001_SM_1000_NS12placeholders2_2E
	.align		8
        /*0100*/ 	.dword	_ZN34_INTERNAL_d81e7d33_4_k_cu_ba5bd4d46thrust24THRUST_300001_SM_1000_NS12placeholders2_3E
	.align		8
        /*0108*/ 	.dword	_ZN34_INTERNAL_d81e7d33_4_k_cu_ba5bd4d46thrust24THRUST_300001_SM_1000_NS12placeholders2_4E
	.align		8
        /*0110*/ 	.dword	_ZN34_INTERNAL_d81e7d33_4_k_cu_ba5bd4d46thrust24THRUST_300001_SM_1000_NS12placeholders2_5E
	.align		8
        /*0118*/ 	.dword	_ZN34_INTERNAL_d81e7d33_4_k_cu_ba5bd4d46thrust24THRUST_300001_SM_1000_NS12placeholders2_6E
	.align		8
        /*0120*/ 	.dword	_ZN34_INTERNAL_d81e7d33_4_k_cu_ba5bd4d46thrust24THRUST_300001_SM_1000_NS12placeholders2_7E
	.align		8
        /*0128*/ 	.dword	_ZN34_INTERNAL_d81e7d33_4_k_cu_ba5bd4d46thrust24THRUST_300001_SM_1000_NS12placeholders2_8E
	.align		8
        /*0130*/ 	.dword	_ZN34_INTERNAL_d81e7d33_4_k_cu_ba5bd4d46thrust24THRUST_300001_SM_1000_NS12placeholders2_9E
	.align		8
        /*0138*/ 	.dword	_ZN34_INTERNAL_d81e7d33_4_k_cu_ba5bd4d46thrust24THRUST_300001_SM_1000_NS12placeholders3_10E


//--------------------- .text._ZN3cub18CUB_300001_SM_10006detail6reduce28DeviceReduceSingleTileKernelINS2_10policy_hubIfjN4cuda3__47maximumIvEEE10Policy1000EPfSB_iS8_ffNS5_3std3__410__identityEEEvT0_T1_T2_T3_T4_T6_ --------------------------
	.section	.text._ZN3cub18CUB_300001_SM_10006detail6reduce28DeviceReduceSingleTileKernelINS2_10policy_hubIfjN4cuda3__47maximumIvEEE10Policy1000EPfSB_iS8_ffNS5_3std3__410__identityEEEvT0_T1_T2_T3_T4_T6_,"ax",@progbits
	.align	128
        .global         _ZN3cub18CUB_300001_SM_10006detail6reduce28DeviceReduceSingleTileKernelINS2_10policy_hubIfjN4cuda3__47maximumIvEEE10Policy1000EPfSB_iS8_ffNS5_3std3__410__identityEEEvT0_T1_T2_T3_T4_T6_
        .type           _ZN3cub18CUB_300001_SM_10006detail6reduce28DeviceReduceSingleTileKernelINS2_10policy_hubIfjN4cuda3__47maximumIvEEE10Policy1000EPfSB_iS8_ffNS5_3std3__410__identityEEEvT0_T1_T2_T3_T4_T6_,@function
        .size           _ZN3cub18CUB_300001_SM_10006detail6reduce28DeviceReduceSingleTileKernelINS2_10policy_hubIfjN4cuda3__47maximumIvEEE10Policy1000EPfSB_iS8_ffNS5_3std3__410__identityEEEvT0_T1_T2_T3_T4_T6_,(.L_x_149 - _ZN3cub18CUB_300001_SM_10006detail6reduce28DeviceReduceSingleTileKernelINS2_10policy_hubIfjN4cuda3__47maximumIvEEE10Policy1000EPfSB_iS8_ffNS5_3std3__410__identityEEEvT0_T1_T2_T3_T4_T6_)
        .other          _ZN3cub18CUB_300001_SM_10006detail6reduce28DeviceReduceSingleTileKernelINS2_10policy_hubIfjN4cuda3__47maximumIvEEE10Policy1000EPfSB_iS8_ffNS5_3std3__410__identityEEEvT0_T1_T2_T3_T4_T6_,@"STO_CUDA_ENTRY STV_DEFAULT"
_ZN3cub18CUB_300001_SM_10006detail6reduce28DeviceReduceSingleTileKernelINS2_10policy_hubIfjN4cuda3__47maximumIvEEE10Policy1000EPfSB_iS8_ffNS5_3std3__410__identityEEEvT0_T1_T2_T3_T4_T6_:
.text._ZN3cub18CUB_300001_SM_10006detail6reduce28DeviceReduceSingleTileKernelINS2_10policy_hubIfjN4cuda3__47maximumIvEEE10Policy1000EPfSB_iS8_ffNS5_3std3__410__identityEEEvT0_T1_T2_T3_T4_T6_:
[----:B------:R-:W-:Y:S01]  /*0000*/  LDC R1, c[0x0][0x37c] ;  /* 0x0000df00ff017b82 */ /* 0x000fe20000000800 */
[----:B------:R-:W0:Y:S01]  /*0010*/  LDCU UR4, c[0x0][0x390] ;  /* 0x00007200ff0477ac */ /* 0x000e220008000800 */
[----:B------:R-:W1:Y:S01]  /*0020*/  LDCU.64 UR6, c[0x0][0x358] ;  /* 0x00006b00ff0677ac */ /* 0x000e620008000a00 */
[----:B0-----:R-:W-:-:S05]  /*0030*/  IMAD.U32 R20, RZ, RZ, UR4 ;  /* 0x00000004ff147e24 */ /* 0x001fca000f8e00ff */
[----:B------:R-:W-:-:S13]  /*0040*/  ISETP.NE.AND P0, PT, R20, RZ, PT ;  /* 0x000000ff1400720c */ /* 0x000fda0003f05270 */
[----:B-1----:R-:W-:Y:S05]  /*0050*/  @P0 BRA `(.L_x_0) ;  /* 0x00000000001c0947 */ /* 0x002fea0003800000 */
[----:B------:R-:W0:Y:S02]  /*0060*/  S2R R0, SR_TID.X ;  /* 0x0000000000007919 */ /* 0x000e240000002100 */
[----:B0-----:R-:W-:-:S13]  /*0070*/  ISETP.NE.AND P0, PT, R0, RZ, PT ;  /* 0x000000ff0000720c */ /* 0x001fda0003f05270 */
[----:B------:R-:W-:Y:S05]  /*0080*/  @P0 EXIT ;  /* 0x000000000000094d */ /* 0x000fea0003800000 */
[----:B------:R-:W0:Y:S08]  /*0090*/  LDC R5, c[0x0][0x398] ;  /* 0x0000e600ff057b82 */ /* 0x000e300000000800 */
[----:B------:R-:W0:Y:S02]  /*00a0*/  LDC.64 R2, c[0x0][0x388] ;  /* 0x0000e200ff027b82 */ /* 0x000e240000000a00 */
[----:B0-----:R-:W-:Y:S01]  /*00b0*/  STG.E desc[UR6][R2.64], R5 ;  /* 0x0000000502007986 */ /* 0x001fe2000c101906 */
[----:B------:R-:W-:Y:S05]  /*00c0*/  EXIT ;  /* 0x000000000000794d */ /* 0x000fea0003800000 */
.L_x_0:
[----:B------:R-:W0:Y:S01]  /*00d0*/  LDCU UR4, c[0x0][0x380] ;  /* 0x00007000ff0477ac */ /* 0x000e220008000800 */
[----:B------:R-:W-:Y:S01]  /*00e0*/  BSSY.RECONVERGENT B0, `(.L_x_1) ;  /* 0x00004c0000007945 */ /* 0x000fe20003800200 */
[----:B0-----:R-:W-:-:S09]  /*00f0*/  ULOP3.LUT UP0, URZ, UR4, 0xf, URZ, 0xc0, !UPT ;  /* 0x0000000f04ff7892 */ /* 0x001fd2000f80c0ff */
[----:B------:R-:W-:Y:S05]  /*0100*/  BRA.U UP0, `(.L_x_2) ;  /* 0x00000025004c7547 */ /* 0x000fea000b800000 */
[----:B------:R-:W-:-:S13]  /*0110*/  ISETP.GT.AND P0, PT, R20, 0xfff, PT ;  /* 0x00000fff1400780c */ /* 0x000fda0003f04270 */
[----:B------:R-:W-:Y:S05]  /*0120*/  @P0 BRA `(.L_x_3) ;  /* 0x00000010007c0947 */ /* 0x000fea0003800000 */
[----:B------:R-:W0:Y:S01]  /*0130*/  S2R R7, SR_TID.X ;  /* 0x0000000000077919 */ /* 0x000e220000002100 */
[----:B------:R-:W-:Y:S01]  /*0140*/  BSSY.RECONVERGENT B1, `(.L_x_4) ;  /* 0x0000009000017945 */ /* 0x000fe20003800200 */
[----:B------:R-:W-:Y:S01]  /*0150*/  IMAD.MOV.U32 R0, RZ, RZ, RZ ;  /* 0x000000ffff007224 */ /* 0x000fe200078e00ff */
[----:B0-----:R-:W-:Y:S01]  /*0160*/  ISETP.GE.AND P0, PT, R7, R20, PT ;  /* 0x000000140700720c */ /* 0x001fe20003f06270 */
[----:B------:R-:W-:-:S12]  /*0170*/  IMAD.MOV.U32 R9, RZ, RZ, R7 ;  /* 0x000000ffff097224 */ /* 0x000fd800078e0007 */
[----:B------:R-:W-:Y:S05]  /*0180*/  @P0 BRA `(.L_x_5) ;  /* 0x0000000000100947 */ /* 0x000fea0003800000 */
[----:B------:R-:W0:Y:S02]  /*0190*/  LDC.64 R2, c[0x0][0x380] ;  /* 0x0000e000ff027b82 */ /* 0x000e240000000a00 */
[----:B0-----:R-:W-:-:S05]  /*01a0*/  IMAD.WIDE.U32 R2, R7, 0x4, R2 ;  /* 0x0000000407027825 */ /* 0x001fca00078e0002 */
[----:B------:R0:W5:Y:S01]  /*01b0*/  LDG.E.CONSTANT R0, desc[UR6][R2.64] ;  /* 0x0000000602007981 */ /* 0x000162000c1e9900 */
[----:B------:R-:W-:-:S07]  /*01c0*/  VIADD R9, R7, 0x100 ;  /* 0x0000010007097836 */ /* 0x000fce0000000000 */
.L_x_5:
[----:B------:R-:W-:Y:S05]  /*01d0*/  BSYNC.RECONVERGENT B1 ;  /* 0x0000000000017941 */ /* 0x000fea0003800200 */
.L_x_4:
[----:B------:R-:W-:Y:S01]  /*01e0*/  ISETP.GE.AND P0, PT, R9, R20, PT ;  /* 0x000000140900720c */ /* 0x000fe20003f06270 */
[----:B------:R-:W-:-:S12]  /*01f0*/  BSSY.RECONVERGENT B1, `(.L_x_6) ;  /* 0x0000091000017945 */ /* 0x000fd80003800200 */
[----:B------:R-:W-:Y:S05]  /*0200*/  @P0 BRA `(.L_x_7) ;  /* 0x00000008003c0947 */ /* 0x000fea0003800000 */
[----:B0-----:R-:W-:Y:S01]  /*0210*/  LOP3.LUT R3, RZ, R9, RZ, 0x33, !PT ;  /* 0x00000009ff037212 */ /* 0x001fe200078e33ff */
[----:B------:R-:W-:Y:S04]  /*0220*/  BSSY.RECONVERGENT B2, `(.L_x_8) ;  /* 0x0000016000027945 */ /* 0x000fe80003800200 */
[----:B------:R-:W-:-:S05]  /*0230*/  IMAD.IADD R4, R3, 0x1, R20 ;  /* 0x0000000103047824 */ /* 0x000fca00078e0214 */
[C---:B------:R-:W-:Y:S02]  /*0240*/  LOP3.LUT R2, R4.reuse, 0x300, RZ, 0xc0, !PT ;  /* 0x0000030004027812 */ /* 0x040fe400078ec0ff */
[----:B------:R-:W-:Y:S02]  /*0250*/  ISETP.GE.U32.AND P0, PT, R4, 0x300, PT ;  /* 0x000003000400780c */ /* 0x000fe40003f06070 */
[----:B------:R-:W-:-:S13]  /*0260*/  ISETP.NE.AND P1, PT, R2, 0x300, PT ;  /* 0x000003000200780c */ /* 0x000fda0003f25270 */
[----:B------:R-:W-:Y:S05]  /*0270*/  @!P1 BRA `(.L_x_9) ;  /* 0x0000000000409947 */ /* 0x000fea0003800000 */
[----:B------:R-:W0:Y:S01]  /*0280*/  LDC.64 R2, c[0x0][0x380] ;  /* 0x0000e000ff027b82 */ /* 0x000e220000000a00 */
[----:B------:R-:W-:-:S04]  /*0290*/  LEA.HI R4, R4, 0x1, RZ, 0x18 ;  /* 0x0000000104047811 */ /* 0x000fc800078fc0ff */
[----:B------:R-:W-:-:S05]  /*02a0*/  LOP3.LUT R4, R4, 0x3, RZ, 0xc0, !PT ;  /* 0x0000000304047812 */ /* 0x000fca00078ec0ff */
[----:B------:R-:W-:Y:S02]  /*02b0*/  IMAD.MOV R4, RZ, RZ, -R4 ;  /* 0x000000ffff047224 */ /* 0x000fe400078e0a04 */
[----:B0-----:R-:W-:-:S04]  /*02c0*/  IMAD.WIDE.U32 R2, R9, 0x4, R2 ;  /* 0x0000000409027825 */ /* 0x001fc800078e0002 */
[----:B------:R-:W-:-:S07]  /*02d0*/  IMAD.MOV.U32 R5, RZ, RZ, R3 ;  /* 0x000000ffff057224 */ /* 0x000fce00078e0003 */
.L_x_10:
[----:B------:R-:W-:-:S06]  /*02e0*/  IMAD.MOV.U32 R3, RZ, RZ, R5 ;  /* 0x000000ffff037224 */ /* 0x000fcc00078e0005 */
[----:B------:R0:W2:Y:S01]  /*02f0*/  LDG.E.CONSTANT R3, desc[UR6][R2.64] ;  /* 0x0000000602037981 */ /* 0x0000a2000c1e9900 */
[----:B------:R-:W-:Y:S02]  /*0300*/  VIADD R4, R4, 0x1 ;  /* 0x0000000104047836 */ /* 0x000fe40000000000 */
[----:B------:R-:W-:-:S03]  /*0310*/  VIADD R9, R9, 0x100 ;  /* 0x0000010009097836 */ /* 0x000fc60000000000 */
[----:B------:R-:W-:Y:S02]  /*0320*/  ISETP.NE.AND P2, PT, R4, RZ, PT ;  /* 0x000000ff0400720c */ /* 0x000fe40003f45270 */
[----:B0-----:R-:W-:-:S05]  /*0330*/  IADD3 R2, P3, PT, R2, 0x400, RZ ;  /* 0x0000040002027810 */ /* 0x001fca0007f7e0ff */
[----:B------:R-:W-:Y:S01]  /*0340*/  IMAD.X R5, RZ, RZ, R5, P3 ;  /* 0x000000ffff057224 */ /* 0x000fe200018e0605 */
[----:B--2--5:R-:W-:-:S04]  /*0350*/  FSETP.GEU.AND P1, PT, R0, R3, PT ;  /* 0x000000030000720b */ /* 0x024fc80003f2e000 */
[----:B------:R-:W-:Y:S01]  /*0360*/  FSEL R0, R3, R0, !P1 ;  /* 0x0000000003007208 */ /* 0x000fe20004800000 */
[----:B------:R-:W-:Y:S08]  /*0370*/  @P2 BRA `(.L_x_10) ;  /* 0xfffffffc00d82947 */ /* 0x000ff0000383ffff */
.L_x_9:
[----:B------:R-:W-:Y:S05]  /*0380*/  BSYNC.RECONVERGENT B2 ;  /* 0x0000000000027941 */ /* 0x000fea0003800200 */
.L_x_8:
[----:B------:R-:W-:Y:S05]  /*0390*/  @!P0 BRA `(.L_x_7) ;  /* 0x0000000400d88947 */ /* 0x000fea0003800000 */
[----:B------:R-:W-:Y:S01]  /*03a0*/  IMAD.IADD R2, R20, 0x1, -R9 ;  /* 0x0000000114027824 */ /* 0x000fe200078e0a09 */
[----:B------:R-:W-:Y:S01]  /*03b0*/  BSSY.RECONVERGENT B2, `(.L_x_11) ;  /* 0x0000041000027945 */ /* 0x000fe20003800200 */
[----:B------:R-:W-:-:S03]  /*03c0*/  PLOP3.LUT P0, PT, PT, PT, PT, 0x80, 0x8 ;  /* 0x000000000008781c */ /* 0x000fc60003f0f070 */
[----:B------:R-:W-:-:S13]  /*03d0*/  ISETP.GT.AND P1, PT, R2, 0xc00, PT ;  /* 0x00000c000200780c */ /* 0x000fda0003f24270 */
[----:B------:R-:W-:Y:S05]  /*03e0*/  @!P1 BRA `(.L_x_12) ;  /* 0x0000000000f49947 */ /* 0x000fea0003800000 */
[----:B------:R-:W-:Y:S01]  /*03f0*/  PLOP3.LUT P0, PT, PT, PT, PT, 0x8, 0x80 ;  /* 0x000000000080781c */ /* 0x000fe20003f0e170 */
[----:B------:R-:W-:-:S12]  /*0400*/  VIADD R6, R20, 0xfffff400 ;  /* 0xfffff40014067836 */ /* 0x000fd80000000000 */
.L_x_13:
[----:B------:R-:W0:Y:S02]  /*0410*/  LDC.64 R2, c[0x0][0x380] ;  /* 0x0000e000ff027b82 */ /* 0x000e240000000a00 */
[----:B0-----:R-:W-:-:S05]  /*0420*/  IMAD.WIDE R22, R9, 0x4, R2 ;  /* 0x0000000409167825 */ /* 0x001fca00078e0202 */
[----:B------:R-:W2:Y:S04]  /*0430*/  LDG.E.CONSTANT R11, desc[UR6][R22.64] ;  /* 0x00000006160b7981 */ /* 0x000ea8000c1e9900 */
[----:B------:R-:W3:Y:S04]  /*0440*/  LDG.E.CONSTANT R8, desc[UR6][R22.64+0x400] ;  /* 0x0004000616087981 */ /* 0x000ee8000c1e9900 */
[----:B------:R-:W4:Y:S01]  /*0450*/  LDG.E.CONSTANT R10, desc[UR6][R22.64+0x800] ;  /* 0x00080006160a7981 */ /* 0x000f22000c1e9900 */
[----:B------:R-:W-:-:S03]  /*0460*/  VIADD R27, R9, 0x400 ;  /* 0x00000400091b7836 */ /* 0x000fc60000000000 */
[----:B------:R0:W4:Y:S01]  /*0470*/  LDG.E.CONSTANT R15, desc[UR6][R22.64+0xc00] ;  /* 0x000c0006160f7981 */ /* 0x000122000c1e9900 */
[----:B------:R-:W-:-:S05]  /*0480*/  IMAD.WIDE R26, R27, 0x4, R2 ;  /* 0x000000041b1a7825 */ /* 0x000fca00078e0202 */
[----:B------:R-:W4:Y:S04]  /*0490*/  LDG.E.CONSTANT R14, desc[UR6][R26.64] ;  /* 0x000000061a0e7981 */ /* 0x000f28000c1e9900 */
[----:B------:R-:W4:Y:S04]  /*04a0*/  LDG.E.CONSTANT R13, desc[UR6][R26.64+0x400] ;  /* 0x000400061a0d7981 */ /* 0x000f28000c1e9900 */
[----:B------:R-:W4:Y:S01]  /*04b0*/  LDG.E.CONSTANT R12, desc[UR6][R26.64+0x800] ;  /* 0x000800061a0c7981 */ /* 0x000f22000c1e9900 */
[----:B------:R-:W-:-:S03]  /*04c0*/  VIADD R5, R9, 0x800 ;  /* 0x0000080009057836 */ /* 0x000fc60000000000 */
[----:B------:R-:W4:Y:S01]  /*04d0*/  LDG.E.CONSTANT R19, desc[UR6][R26.64+0xc00] ;  /* 0x000c00061a137981 */ /* 0x000f22000c1e9900 */
[----:B------:R-:W-:-:S05]  /*04e0*/  IMAD.WIDE R4, R5, 0x4, R2 ;  /* 0x0000000405047825 */ /* 0x000fca00078e0202 */
[----:B------:R-:W4:Y:S04]  /*04f0*/  LDG.E.CONSTANT R18, desc[UR6][R4.64] ;  /* 0x0000000604127981 */ /* 0x000f28000c1e9900 */
[----:B------:R-:W4:Y:S04]  /*0500*/  LDG.E.CONSTANT R17, desc[UR6][R4.64+0x400] ;  /* 0x0004000604117981 */ /* 0x000f28000c1e9900 */
[----:B------:R-:W4:Y:S01]  /*0510*/  LDG.E.CONSTANT R16, desc[UR6][R4.64+0x800] ;  /* 0x0008000604107981 */ /* 0x000f22000c1e9900 */
[----:B0-----:R-:W-:-:S03]  /*0520*/  VIADD R23, R9, 0xc00 ;  /* 0x00000c0009177836 */ /* 0x001fc60000000000 */
[----:B------:R-:W4:Y:S01]  /*0530*/  LDG.E.CONSTANT R21, desc[UR6][R4.64+0xc00] ;  /* 0x000c000604157981 */ /* 0x000f22000c1e9900 */
[----:B------:R-:W-:-:S05]  /*0540*/  IMAD.WIDE R2, R23, 0x4, R2 ;  /* 0x0000000417027825 */ /* 0x000fca00078e0202 */
[----:B------:R-:W4:Y:S04]  /*0550*/  LDG.E.CONSTANT R24, desc[UR6][R2.64] ;  /* 0x0000000602187981 */ /* 0x000f28000c1e9900 */
[----:B------:R-:W4:Y:S04]  /*0560*/  LDG.E.CONSTANT R23, desc[UR6][R2.64+0x400] ;  /* 0x0004000602177981 */ /* 0x000f28000c1e9900 */
[----:B------:R-:W4:Y:S04]  /*0570*/  LDG.E.CONSTANT R22, desc[UR6][R2.64+0x800] ;  /* 0x0008000602167981 */ /* 0x000f28000c1e9900 */
[----:B------:R-:W4:Y:S01]  /*0580*/  LDG.E.CONSTANT R25, desc[UR6][R2.64+0xc00] ;  /* 0x000c000602197981 */ /* 0x000f22000c1e9900 */
[----:B------:R-:W-:-:S05]  /*0590*/  VIADD R9, R9, 0x1000 ;  /* 0x0000100009097836 */ /* 0x000fca0000000000 */
[----:B------:R-:W-:Y:S02]  /*05a0*/  ISETP.GE.AND P2, PT, R9, R6, PT ;  /* 0x000000060900720c */ /* 0x000fe40003f46270 */
[----:B--2--5:R-:W-:-:S04]  /*05b0*/  FSETP.GEU.AND P1, PT, R0, R11, PT ;  /* 0x0000000b0000720b */ /* 0x024fc80003f2e000 */
[----:B------:R-:W-:-:S04]  /*05c0*/  FSEL R11, R11, R0, !P1 ;  /* 0x000000000b0b7208 */ /* 0x000fc80004800000 */
[----:B---3--:R-:W-:-:S04]  /*05d0*/  FSETP.GEU.AND P1, PT, R11, R8, PT ;  /* 0x000000080b00720b */ /* 0x008fc80003f2e000 */
[----:B------:R-:W-:-:S04]  /*05e0*/  FSEL R11, R8, R11, !P1 ;  /* 0x0000000b080b7208 */ /* 0x000fc80004800000 */
[----:B----4-:R-:W-:-:S04]  /*05f0*/  FSETP.GEU.AND P1, PT, R11, R10, PT ;  /* 0x0000000a0b00720b */ /* 0x010fc80003f2e000 */
[----:B------:R-:W-:-:S04]  /*0600*/  FSEL R10, R10, R11, !P1 ;  /* 0x0000000b0a0a7208 */ /* 0x000fc80004800000 */
[----:B------:R-:W-:-:S04]  /*0610*/  FSETP.GEU.AND P1, PT, R10, R15, PT ;  /* 0x0000000f0a00720b */ /* 0x000fc80003f2e000 */
        /* <DEDUP_REMOVED lines=24> */
[----:B------:R-:W-:Y:S01]  /*07a0*/  FSEL R0, R25, R0, !P1 ;  /* 0x0000000019007208 */ /* 0x000fe20004800000 */
[----:B------:R-:W-:Y:S08]  /*07b0*/  @!P2 BRA `(.L_x_13) ;  /* 0xfffffffc0014a947 */ /* 0x000ff0000383ffff */
.L_x_12:
[----:B------:R-:W-:Y:S05]  /*07c0*/  BSYNC.RECONVERGENT B2 ;  /* 0x0000000000027941 */ /* 0x000fea0003800200 */
.L_x_11:
[----:B------:R-:W-:Y:S01]  /*07d0*/  IMAD.IADD R2, R20, 0x1, -R9 ;  /* 0x0000000114027824 */ /* 0x000fe200078e0a09 */
[----:B------:R-:W-:Y:S04]  /*07e0*/  BSSY.RECONVERGENT B2, `(.L_x_14) ;  /* 0x0000021000027945 */ /* 0x000fe80003800200 */
[----:B------:R-:W-:-:S13]  /*07f0*/  ISETP.GT.AND P1, PT, R2, 0x400, PT ;  /* 0x000004000200780c */ /* 0x000fda0003f24270 */
[----:B------:R-:W-:Y:S05]  /*0800*/  @!P1 BRA `(.L_x_15) ;  /* 0x0000000000789947 */ /* 0x000fea0003800000 */
[----:B------:R-:W0:Y:S02]  /*0810*/  LDC.64 R4, c[0x0][0x380] ;  /* 0x0000e000ff047b82 */ /* 0x000e240000000a00 */
[----:B0-----:R-:W-:-:S05]  /*0820*/  IMAD.WIDE R2, R9, 0x4, R4 ;  /* 0x0000000409027825 */ /* 0x001fca00078e0204 */
[----:B------:R-:W2:Y:S04]  /*0830*/  LDG.E.CONSTANT R11, desc[UR6][R2.64] ;  /* 0x00000006020b7981 */ /* 0x000ea8000c1e9900 */
[----:B------:R-:W3:Y:S04]  /*0840*/  LDG.E.CONSTANT R13, desc[UR6][R2.64+0x400] ;  /* 0x00040006020d7981 */ /* 0x000ee8000c1e9900 */
[----:B------:R-:W4:Y:S01]  /*0850*/  LDG.E.CONSTANT R15, desc[UR6][R2.64+0x800] ;  /* 0x00080006020f7981 */ /* 0x000f22000c1e9900 */
[----:B------:R-:W-:-:S03]  /*0860*/  VIADD R19, R9, 0x400 ;  /* 0x0000040009137836 */ /* 0x000fc60000000000 */
[----:B------:R-:W4:Y:S01]  /*0870*/  LDG.E.CONSTANT R17, desc[UR6][R2.64+0xc00] ;  /* 0x000c000602117981 */ /* 0x000f22000c1e9900 */
[----:B------:R-:W-:-:S05]  /*0880*/  IMAD.WIDE R4, R19, 0x4, R4 ;  /* 0x0000000413047825 */ /* 0x000fca00078e0204 */
[----:B------:R-:W4:Y:S04]  /*0890*/  LDG.E.CONSTANT R19, desc[UR6][R4.64] ;  /* 0x0000000604137981 */ /* 0x000f28000c1e9900 */
[----:B------:R-:W4:Y:S04]  /*08a0*/  LDG.E.CONSTANT R21, desc[UR6][R4.64+0x400] ;  /* 0x0004000604157981 */ /* 0x000f28000c1e9900 */
[----:B------:R-:W4:Y:S04]  /*08b0*/  LDG.E.CONSTANT R23, desc[UR6][R4.64+0x800] ;  /* 0x0008000604177981 */ /* 0x000f28000c1e9900 */
[----:B------:R-:W4:Y:S01]  /*08c0*/  LDG.E.CONSTANT R25, desc[UR6][R4.64+0xc00] ;  /* 0x000c000604197981 */ /* 0x000f22000c1e9900 */
[----:B------:R-:W-:Y:S01]  /*08d0*/  VIADD R9, R9, 0x800 ;  /* 0x0000080009097836 */ /* 0x000fe20000000000 */
        /* <DEDUP_REMOVED lines=13> */
[----:B------:R-:W-:Y:S02]  /*09b0*/  FSEL R0, R23, R0, !P0 ;  /* 0x0000000017007208 */ /* 0x000fe40004000000 */
[----:B------:R-:W-:Y:S02]  /*09c0*/  PLOP3.LUT P0, PT, PT, PT, PT, 0x8, 0x80 ;  /* 0x000000000080781c */ /* 0x000fe40003f0e170 */
[----:B------:R-:W-:-:S04]  /*09d0*/  FSETP.GEU.AND P1, PT, R0, R25, PT ;  /* 0x000000190000720b */ /* 0x000fc80003f2e000 */
[----:B------:R-:W-:-:S09]  /*09e0*/  FSEL R0, R25, R0, !P1 ;  /* 0x0000000019007208 */ /* 0x000fd20004800000 */
.L_x_15:
[----:B------:R-:W-:Y:S05]  /*09f0*/  BSYNC.RECONVERGENT B2 ;  /* 0x0000000000027941 */ /* 0x000fea0003800200 */
.L_x_14:
[----:B------:R-:W-:-:S13]  /*0a00*/  ISETP.LT.OR P0, PT, R9, R20, P0 ;  /* 0x000000140900720c */ /* 0x000fda0000701670 */
[----:B------:R-:W-:Y:S05]  /*0a10*/  @!P0 BRA `(.L_x_7) ;  /* 0x0000000000388947 */ /* 0x000fea0003800000 */
[----:B------:R-:W0:Y:S02]  /*0a20*/  LDC.64 R2, c[0x0][0x380] ;  /* 0x0000e000ff027b82 */ /* 0x000e240000000a00 */
[----:B0-----:R-:W-:-:S05]  /*0a30*/  IMAD.WIDE R2, R9, 0x4, R2 ;  /* 0x0000000409027825 */ /* 0x001fca00078e0202 */
[----:B------:R-:W2:Y:S04]  /*0a40*/  LDG.E.CONSTANT R5, desc[UR6][R2.64] ;  /* 0x0000000602057981 */ /* 0x000ea8000c1e9900 */
[----:B------:R-:W3:Y:S04]  /*0a50*/  LDG.E.CONSTANT R9, desc[UR6][R2.64+0x400] ;  /* 0x0004000602097981 */ /* 0x000ee8000c1e9900 */
[----:B------:R-:W4:Y:S04]  /*0a60*/  LDG.E.CONSTANT R11, desc[UR6][R2.64+0x800] ;  /* 0x00080006020b7981 */ /* 0x000f28000c1e9900 */
[----:B------:R-:W4:Y:S01]  /*0a70*/  LDG.E.CONSTANT R13, desc[UR6][R2.64+0xc00] ;  /* 0x000c0006020d7981 */ /* 0x000f22000c1e9900 */
[----:B--2--5:R-:W-:-:S04]  /*0a80*/  FSETP.GEU.AND P0, PT, R0, R5, PT ;  /* 0x000000050000720b */ /* 0x024fc80003f0e000 */
[----:B------:R-:W-:-:S04]  /*0a90*/  FSEL R0, R5, R0, !P0 ;  /* 0x0000000005007208 */ /* 0x000fc80004000000 */
[----:B---3--:R-:W-:-:S04]  /*0aa0*/  FSETP.GEU.AND P0, PT, R0, R9, PT ;  /* 0x000000090000720b */ /* 0x008fc80003f0e000 */
[----:B------:R-:W-:-:S04]  /*0ab0*/  FSEL R0, R9, R0, !P0 ;  /* 0x0000000009007208 */ /* 0x000fc80004000000 */
[----:B----4-:R-:W-:-:S04]  /*0ac0*/  FSETP.GEU.AND P0, PT, R0, R11, PT ;  /* 0x0000000b0000720b */ /* 0x010fc80003f0e000 */
[----:B------:R-:W-:-:S04]  /*0ad0*/  FSEL R0, R11, R0, !P0 ;  /* 0x000000000b007208 */ /* 0x000fc80004000000 */
[----:B------:R-:W-:-:S04]  /*0ae0*/  FSETP.GEU.AND P0, PT, R0, R13, PT ;  /* 0x0000000d0000720b */ /* 0x000fc80003f0e000 */
[----:B------:R-:W-:-:S09]  /*0af0*/  FSEL R0, R13, R0, !P0 ;  /* 0x000000000d007208 */ /* 0x000fd20004000000 */
.L_x_7:
[----:B------:R-:W-:Y:S05]  /*0b00*/  BSYNC.RECONVERGENT B1 ;  /* 0x0000000000017941 */ /* 0x000fea0003800200 */
.L_x_6:
[----:B------:R-:W-:Y:S01]  /*0b10*/  ISETP.GE.AND P0, PT, R20, 0x100, PT ;  /* 0x000001001400780c */ /* 0x000fe20003f06270 */
[----:B-----5:R-:W-:-:S12]  /*0b20*/  IMAD.MOV.U32 R9, RZ, RZ, R0 ;  /* 0x000000ffff097224 */ /* 0x020fd800078e0000 */
[----:B------:R-:W-:Y:S05]  /*0b30*/  @!P0 BRA `(.L_x_16) ;  /* 0x0000000000dc8947 */ /* 0x000fea0003800000 */
[----:B------:R-:W1:Y:S01]  /*0b40*/  S2R R6, SR_LANEID ;  /* 0x0000000000067919 */ /* 0x000e620000000000 */
[----:B------:R-:W2:Y:S02]  /*0b50*/  SHFL.DOWN PT, R0, R9, 0x1, 0x1f ;  /* 0x08201f0009007f89 */ /* 0x000ea400000e0000 */
[C---:B--2---:R-:W-:Y:S02]  /*0b60*/  FSETP.GEU.AND P1, PT, R9.reuse, R0, PT ;  /* 0x000000000900720b */ /* 0x044fe40003f2e000 */
[----:B-1----:R-:W-:Y:S02]  /*0b70*/  ISETP.GT.AND P0, PT, R6, 0x1e, PT ;  /* 0x0000001e0600780c */ /* 0x002fe40003f04270 */
[----:B------:R-:W-:Y:S02]  /*0b80*/  FSEL R0, R0, R9, !P1 ;  /* 0x0000000900007208 */ /* 0x000fe40004800000 */
[----:B------:R-:W-:Y:S02]  /*0b90*/  ISETP.NE.AND P2, PT, R6, RZ, PT ;  /* 0x000000ff0600720c */ /* 0x000fe40003f45270 */
[----:B------:R-:W-:-:S02]  /*0ba0*/  FSEL R0, R9, R0, P0 ;  /* 0x0000000009007208 */ /* 0x000fc40000000000 */
[----:B------:R-:W-:-:S03]  /*0bb0*/  ISETP.GT.AND P0, PT, R6, 0x1d, PT ;  /* 0x0000001d0600780c */ /* 0x000fc60003f04270 */
[----:B0-----:R-:W0:Y:S06]  /*0bc0*/  SHFL.DOWN PT, R3, R0, 0x2, 0x1f ;  /* 0x08401f0000037f89 */ /* 0x001e2c00000e0000 */
[----:B------:R-:W1:Y:S01]  /*0bd0*/  @!P2 S2R R5, SR_CgaCtaId ;  /* 0x000000000005a919 */ /* 0x000e620000008800 */
[----:B------:R-:W-:Y:S02]  /*0be0*/  @!P2 MOV R4, 0x400 ;  /* 0x000004000004a802 */ /* 0x000fe40000000f00 */
[----:B------:R-:W-:-:S04]  /*0bf0*/  @!P2 SHF.R.U32.HI R2, RZ, 0x3, R7 ;  /* 0x00000003ff02a819 */ /* 0x000fc80000011607 */
[----:B------:R-:W-:Y:S02]  /*0c00*/  @!P2 LOP3.LUT R2, R2, 0x7c, RZ, 0xc0, !PT ;  /* 0x0000007c0202a812 */ /* 0x000fe400078ec0ff */
[----:B0-----:R-:W-:-:S04]  /*0c10*/  FSETP.GEU.AND P1, PT, R0, R3, PT ;  /* 0x000000030000720b */ /* 0x001fc80003f2e000 */
[----:B------:R-:W-:Y:S02]  /*0c20*/  @!P0 FSEL R0, R3, R0, !P1 ;  /* 0x0000000003008208 */ /* 0x000fe40004800000 */
[----:B------:R-:W-:-:S03]  /*0c30*/  ISETP.GT.AND P0, PT, R6, 0x1b, PT ;  /* 0x0000001b0600780c */ /* 0x000fc60003f04270 */
[----:B------:R-:W0:Y:S01]  /*0c40*/  SHFL.DOWN PT, R3, R0, 0x4, 0x1f ;  /* 0x08801f0000037f89 */ /* 0x000e2200000e0000 */
[----:B-1----:R-:W-:-:S05]  /*0c50*/  @!P2 LEA R5, R5, R4, 0x18 ;  /* 0x000000040505a211 */ /* 0x002fca00078ec0ff */
[----:B------:R-:W-:Y:S01]  /*0c60*/  @!P2 IMAD.IADD R2, R2, 0x1, R5 ;  /* 0x000000010202a824 */ /* 0x000fe200078e0205 */
[----:B0-----:R-:W-:-:S04]  /*0c70*/  FSETP.GEU.AND P1, PT, R0, R3, PT ;  /* 0x000000030000720b */ /* 0x001fc80003f2e000 */
[----:B------:R-:W-:Y:S02]  /*0c80*/  @!P0 FSEL R0, R3, R0, !P1 ;  /* 0x0000000003008208 */ /* 0x000fe40004800000 */
[----:B------:R-:W-:-:S03]  /*0c90*/  ISETP.GT.AND P0, PT, R6, 0x17, PT ;  /* 0x000000170600780c */ /* 0x000fc60003f04270 */
[----:B------:R-:W0:Y:S02]  /*0ca0*/  SHFL.DOWN PT, R3, R0, 0x8, 0x1f ;  /* 0x09001f0000037f89 */ /* 0x000e2400000e0000 */
[----:B0-----:R-:W-:-:S08]  /*0cb0*/  FSETP.GEU.AND P1, PT, R0, R3, PT ;  /* 0x000000030000720b */ /* 0x001fd00003f2e000 */
[----:B------:R-:W-:Y:S02]  /*0cc0*/  @!P0 FSEL R0, R3, R0, !P1 ;  /* 0x0000000003008208 */ /* 0x000fe40004800000 */
[----:B------:R-:W-:-:S03]  /*0cd0*/  ISETP.GT.AND P1, PT, R6, 0xf, PT ;  /* 0x0000000f0600780c */ /* 0x000fc60003f24270 */
[----:B------:R-:W0:Y:S02]  /*0ce0*/  SHFL.DOWN PT, R3, R0, 0x10, 0x1f ;  /* 0x0a001f0000037f89 */ /* 0x000e2400000e0000 */
[----:B0-----:R-:W-:-:S04]  /*0cf0*/  FSETP.GEU.AND P0, PT, R0, R3, PT ;  /* 0x000000030000720b */ /* 0x001fc80003f0e000 */
[----:B------:R-:W-:Y:S02]  /*0d00*/  FSEL R3, R3, R0, !P0 ;  /* 0x0000000003037208 */ /* 0x000fe40004000000 */
[----:B------:R-:W-:Y:S02]  /*0d10*/  ISETP.NE.AND P0, PT, R7, RZ, PT ;  /* 0x000000ff0700720c */ /* 0x000fe40003f05270 */
[----:B------:R-:W-:Y:S01]  /*0d20*/  FSEL R0, R0, R3, P1 ;  /* 0x0000000300007208 */ /* 0x000fe20000800000 */
[----:B------:R0:W-:Y:S01]  /*0d30*/  @!P2 STS [R2+0x8], R3 ;  /* 0x000008030200a388 */ /* 0x0001e20000000800 */
[----:B------:R-:W-:Y:S09]  /*0d40*/  BAR.SYNC.DEFER_BLOCKING 0x0 ;  /* 0x0000000000007b1d */ /* 0x000ff20000010000 */
[----:B0-----:R-:W-:Y:S05]  /*0d50*/  @P0 BRA `(.L_x_17) ;  /* 0x0000003c00e00947 */ /* 0x001fea0003800000 */
[----:B------:R-:W0:Y:S01]  /*0d60*/  S2UR UR5, SR_CgaCtaId ;  /* 0x00000000000579c3 */ /* 0x000e220000008800 */
[----:B------:R-:W-:Y:S02]  /*0d70*/  UMOV UR4, 0x400 ;  /* 0x0000040000047882 */ /* 0x000fe40000000000 */
[----:B0-----:R-:W-:-:S09]  /*0d80*/  ULEA UR4, UR5, UR4, 0x18 ;  /* 0x0000000405047291 */ /* 0x001fd2000f8ec0ff */
[----:B------:R-:W0:Y:S04]  /*0d90*/  LDS R3, [UR4+0xc] ;  /* 0x00000c04ff037984 */ /* 0x000e280008000800 */
[----:B------:R-:W1:Y:S04]  /*0da0*/  LDS.128 R4, [UR4+0x10] ;  /* 0x00001004ff047984 */ /* 0x000e680008000c00 */
[----:B------:R-:W2:Y:S01]  /*0db0*/  LDS.64 R8, [UR4+0x20] ;  /* 0x00002004ff087984 */ /* 0x000ea20008000a00 */
[----:B0-----:R-:W-:-:S04]  /*0dc0*/  FSETP.GEU.AND P1, PT, R0, R3, PT ;  /* 0x000000030000720b */ /* 0x001fc80003f2e000 */
[----:B------:R-:W-:-:S04]  /*0dd0*/  FSEL R3, R3, R0, !P1 ;  /* 0x0000000003037208 */ /* 0x000fc80004800000 */
[----:B-1----:R-:W-:-:S04]  /*0de0*/  FSETP.GEU.AND P1, PT, R3, R4, PT ;  /* 0x000000040300720b */ /* 0x002fc80003f2e000 */
[----:B------:R-:W-:-:S04]  /*0df0*/  FSEL R4, R4, R3, !P1 ;  /* 0x0000000304047208 */ /* 0x000fc80004800000 */
[----:B------:R-:W-:-:S04]  /*0e00*/  FSETP.GEU.AND P1, PT, R4, R5, PT ;  /* 0x000000050400720b */ /* 0x000fc80003f2e000 */
[----:B------:R-:W-:-:S04]  /*0e10*/  FSEL R5, R5, R4, !P1 ;  /* 0x0000000405057208 */ /* 0x000fc80004800000 */
[----:B------:R-:W-:-:S04]  /*0e20*/  FSETP.GEU.AND P1, PT, R5, R6, PT ;  /* 0x000000060500720b */ /* 0x000fc80003f2e000 */
[----:B------:R-:W-:-:S04]  /*0e30*/  FSEL R6, R6, R5, !P1 ;  /* 0x0000000506067208 */ /* 0x000fc80004800000 */
[----:B------:R-:W-:-:S04]  /*0e40*/  FSETP.GEU.AND P1, PT, R6, R7, PT ;  /* 0x000000070600720b */ /* 0x000fc80003f2e000 */
[----:B------:R-:W-:-:S04]  /*0e50*/  FSEL R7, R7, R6, !P1 ;  /* 0x0000000607077208 */ /* 0x000fc80004800000 */
[----:B--2---:R-:W-:-:S04]  /*0e60*/  FSETP.GEU.AND P1, PT, R7, R8, PT ;  /* 0x000000080700720b */ /* 0x004fc80003f2e000 */
[----:B------:R-:W-:-:S04]  /*0e70*/  FSEL R0, R8, R7, !P1 ;  /* 0x0000000708007208 */ /* 0x000fc80004800000 */
[----:B------:R-:W-:-:S04]  /*0e80*/  FSETP.GEU.AND P1, PT, R0, R9, PT ;  /* 0x000000090000720b */ /* 0x000fc80003f2e000 */
[----:B------:R-:W-:Y:S01]  /*0e90*/  FSEL R0, R9, R0, !P1 ;  /* 0x0000000009007208 */ /* 0x000fe20004800000 */
[----:B------:R-:W-:Y:S08]  /*0ea0*/  BRA `(.L_x_17) ;  /* 0x0000003c008c7947 */ /* 0x000ff00003800000 */
.L_x_16:
[----:B------:R-:W-:Y:S01]  /*0eb0*/  LOP3.LUT R0, R7, 0x3e0, RZ, 0xc0, !PT ;  /* 0x000003e007007812 */ /* 0x000fe200078ec0ff */
[----:B------:R-:W1:Y:S03]  /*0ec0*/  S2R R4, SR_LANEID ;  /* 0x0000000000047919 */ /* 0x000e660000000000 */
[----:B------:R-:W-:Y:S01]  /*0ed0*/  LOP3.LUT R5, RZ, R0, RZ, 0x33, !PT ;  /* 0x00000000ff057212 */ /* 0x000fe200078e33ff */
[----:B0-----:R-:W-:-:S04]  /*0ee0*/  VIADD R3, R0, 0x20 ;  /* 0x0000002000037836 */ /* 0x001fc80000000000 */
[----:B------:R-:W-:Y:S01]  /*0ef0*/  IMAD.IADD R5, R5, 0x1, R20 ;  /* 0x0000000105057824 */ /* 0x000fe200078e0214 */
[----:B------:R-:W-:-:S04]  /*0f00*/  ISETP.GT.AND P0, PT, R3, R20, PT ;  /* 0x000000140300720c */ /* 0x000fc80003f04270 */
[----:B------:R-:W-:-:S05]  /*0f10*/  SEL R5, R5, 0x1f, P0 ;  /* 0x0000001f05057807 */ /* 0x000fca0000000000 */
[----:B------:R-:W0:Y:S01]  /*0f20*/  SHFL.DOWN PT, R0, R9, 0x1, R5 ;  /* 0x0820000009007989 */ /* 0x000e2200000e0005 */
[C---:B-1----:R-:W-:Y:S01]  /*0f30*/  ISETP.GE.AND P0, PT, R4.reuse, R5, PT ;  /* 0x000000050400720c */ /* 0x042fe20003f06270 */
[----:B------:R-:W-:Y:S01]  /*0f40*/  VIADD R2, R4, 0x2 ;  /* 0x0000000204027836 */ /* 0x000fe20000000000 */
[----:B0-----:R-:W-:-:S11]  /*0f50*/  FSETP.GEU.AND P1, PT, R9, R0, PT ;  /* 0x000000000900720b */ /* 0x001fd60003f2e000 */
[----:B------:R-:W-:Y:S02]  /*0f60*/  @!P0 FSEL R9, R0, R9, !P1 ;  /* 0x0000000900098208 */ /* 0x000fe40004800000 */
[----:B------:R-:W-:Y:S01]  /*0f70*/  ISETP.GT.AND P0, PT, R2, R5, PT ;  /* 0x000000050200720c */ /* 0x000fe20003f04270 */
[----:B------:R-:W-:Y:S02]  /*0f80*/  VIADD R2, R4, 0x4 ;  /* 0x0000000404027836 */ /* 0x000fe40000000000 */
[----:B------:R-:W0:Y:S02]  /*0f90*/  SHFL.DOWN PT, R0, R9, 0x2, R5 ;  /* 0x0840000009007989 */ /* 0x000e2400000e0005 */
[----:B0-----:R-:W-:-:S08]  /*0fa0*/  FSETP.GEU.AND P1, PT, R9, R0, PT ;  /* 0x000000000900720b */ /* 0x001fd00003f2e000 */
[----:B------:R-:W-:Y:S02]  /*0fb0*/  @!P0 FSEL R9, R0, R9, !P1 ;  /* 0x0000000900098208 */ /* 0x000fe40004800000 */
[----:B------:R-:W-:Y:S01]  /*0fc0*/  ISETP.GT.AND P0, PT, R2, R5, PT ;  /* 0x000000050200720c */ /* 0x000fe20003f04270 */
[----:B------:R-:W-:Y:S02]  /*0fd0*/  VIADD R2, R4, 0x8 ;  /* 0x0000000804027836 */ /* 0x000fe40000000000 */
[----:B------:R-:W0:Y:S02]  /*0fe0*/  SHFL.DOWN PT, R0, R9, 0x4, R5 ;  /* 0x0880000009007989 */ /* 0x000e2400000e0005 */
[----:B0-----:R-:W-:-:S08]  /*0ff0*/  FSETP.GEU.AND P1, PT, R9, R0, PT ;  /* 0x000000000900720b */ /* 0x001fd00003f2e000 */
[----:B------:R-:W-:Y:S02]  /*1000*/  @!P0 FSEL R9, R0, R9, !P1 ;  /* 0x0000000900098208 */ /* 0x000fe40004800000 */
[----:B------:R-:W-:Y:S01]  /*1010*/  ISETP.GT.AND P1, PT, R2, R5, PT ;  /* 0x000000050200720c */ /* 0x000fe20003f24270 */
[C---:B------:R-:W-:Y:S01]  /*1020*/  VIADD R2, R4.reuse, 0x10 ;  /* 0x0000001004027836 */ /* 0x040fe20000000000 */
[----:B------:R-:W-:Y:S01]  /*1030*/  ISETP.NE.AND P0, PT, R4, RZ, PT ;  /* 0x000000ff0400720c */ /* 0x000fe20003f05270 */
[----:B------:R-:W0:-:S12]  /*1040*/  SHFL.DOWN PT, R0, R9, 0x8, R5 ;  /* 0x0900000009007989 */ /* 0x000e1800000e0005 */
[----:B------:R-:W1:Y:S01]  /*1050*/  @!P0 S2R R6, SR_CgaCtaId ;  /* 0x0000000000068919 */ /* 0x000e620000008800 */
[----:B------:R-:W-:Y:S02]  /*1060*/  @!P0 MOV R3, 0x400 ;  /* 0x0000040000038802 */ /* 0x000fe40000000f00 */
[----:B0-----:R-:W-:-:S04]  /*1070*/  FSETP.GEU.AND P2, PT, R9, R0, PT ;  /* 0x000000000900720b */ /* 0x001fc80003f4e000 */
[----:B------:R-:W-:Y:S02]  /*1080*/  @!P1 FSEL R9, R0, R9, !P2 ;  /* 0x0000000900099208 */ /* 0x000fe40005000000 */
[----:B------:R-:W-:Y:S02]  /*1090*/  ISETP.GT.AND P1, PT, R2, R5, PT ;  /* 0x000000050200720c */ /* 0x000fe40003f24270 */
[----:B------:R-:W-:Y:S01]  /*10a0*/  @!P0 SHF.R.U32.HI R2, RZ, 0x3, R7 ;  /* 0x00000003ff028819 */ /* 0x000fe20000011607 */
[----:B------:R-:W0:Y:S03]  /*10b0*/  SHFL.DOWN PT, R0, R9, 0x10, R5 ;  /* 0x0a00000009007989 */ /* 0x000e2600000e0005 */
[----:B------:R-:W-:Y:S02]  /*10c0*/  @!P0 LOP3.LUT R2, R2, 0x7c, RZ, 0xc0, !PT ;  /* 0x0000007c02028812 */ /* 0x000fe400078ec0ff */
[----:B-1----:R-:W-:-:S05]  /*10d0*/  @!P0 LEA R3, R6, R3, 0x18 ;  /* 0x0000000306038211 */ /* 0x002fca00078ec0ff */
[----:B------:R-:W-:Y:S01]  /*10e0*/  @!P0 IMAD.IADD R3, R2, 0x1, R3 ;  /* 0x0000000102038824 */ /* 0x000fe200078e0203 */
[----:B0-----:R-:W-:-:S04]  /*10f0*/  FSETP.GEU.AND P2, PT, R9, R0, PT ;  /* 0x000000000900720b */ /* 0x001fc80003f4e000 */
[----:B------:R-:W-:-:S05]  /*1100*/  @!P1 FSEL R9, R0, R9, !P2 ;  /* 0x0000000900099208 */ /* 0x000fca0005000000 */
[----:B------:R-:W-:-:S05]  /*1110*/  IMAD.MOV.U32 R0, RZ, RZ, R9 ;  /* 0x000000ffff007224 */ /* 0x000fca00078e0009 */
[----:B------:R0:W-:Y:S01]  /*1120*/  @!P0 STS [R3+0x8], R0 ;  /* 0x0000080003008388 */ /* 0x0001e20000000800 */
[----:B------:R-:W-:Y:S01]  /*1130*/  BAR.SYNC.DEFER_BLOCKING 0x0 ;  /* 0x0000000000007b1d */ /* 0x000fe20000010000 */
[----:B------:R-:W-:-:S13]  /*1140*/  ISETP.NE.AND P0, PT, R7, RZ, PT ;  /* 0x000000ff0700720c */ /* 0x000fda0003f05270 */
[----:B0-----:R-:W-:Y:S05]  /*1150*/  @P0 BRA `(.L_x_17) ;  /* 0x0000003800e00947 */ /* 0x001fea0003800000 */
[----:B------:R-:W0:Y:S01]  /*1160*/  S2UR UR5, SR_CgaCtaId ;  /* 0x00000000000579c3 */ /* 0x000e220000008800 */
[----:B------:R-:W-:Y:S01]  /*1170*/  UMOV UR4, 0x400 ;  /* 0x0000040000047882 */ /* 0x000fe20000000000 */
[C---:B------:R-:W-:Y:S02]  /*1180*/  ISETP.GT.AND P2, PT, R20.reuse, 0x20, PT ;  /* 0x000000201400780c */ /* 0x040fe40003f44270 */
[----:B------:R-:W-:Y:S01]  /*1190*/  ISETP.GT.AND P1, PT, R20, 0x40, PT ;  /* 0x000000401400780c */ /* 0x000fe20003f24270 */
[----:B0-----:R-:W-:-:S09]  /*11a0*/  ULEA UR4, UR5, UR4, 0x18 ;  /* 0x0000000405047291 */ /* 0x001fd2000f8ec0ff */
[----:B------:R-:W0:Y:S04]  /*11b0*/  LDS R3, [UR4+0xc] ;  /* 0x00000c04ff037984 */ /* 0x000e280008000800 */
[----:B------:R-:W1:Y:S04]  /*11c0*/  LDS.128 R4, [UR4+0x10] ;  /* 0x00001004ff047984 */ /* 0x000e680008000c00 */
[----:B------:R-:W2:Y:S01]  /*11d0*/  LDS.64 R8, [UR4+0x20] ;  /* 0x00002004ff087984 */ /* 0x000ea20008000a00 */
[----:B0-----:R-:W-:-:S04]  /*11e0*/  FSETP.GEU.AND P3, PT, R0, R3, PT ;  /* 0x000000030000720b */ /* 0x001fc80003f6e000 */
[----:B------:R-:W-:Y:S02]  /*11f0*/  @P2 FSEL R0, R3, R0, !P3 ;  /* 0x0000000003002208 */ /* 0x000fe40005800000 */
[----:B------:R-:W-:Y:S02]  /*1200*/  ISETP.GT.AND P2, PT, R20, 0x60, PT ;  /* 0x000000601400780c */ /* 0x000fe40003f44270 */
[----:B-1----:R-:W-:-:S04]  /*1210*/  FSETP.GEU.AND P3, PT, R0, R4, PT ;  /* 0x000000040000720b */ /* 0x002fc80003f6e000 */
[----:B------:R-:W-:Y:S02]  /*1220*/  @P1 FSEL R0, R4, R0, !P3 ;  /* 0x0000000004001208 */ /* 0x000fe40005800000 */
[----:B------:R-:W-:Y:S02]  /*1230*/  ISETP.GT.AND P1, PT, R20, 0x80, PT ;  /* 0x000000801400780c */ /* 0x000fe40003f24270 */
[----:B------:R-:W-:-:S04]  /*1240*/  FSETP.GEU.AND P3, PT, R0, R5, PT ;  /* 0x000000050000720b */ /* 0x000fc80003f6e000 */
        /* <DEDUP_REMOVED lines=8> */
[----:B--2---:R-:W-:-:S04]  /*12d0*/  FSETP.GEU.AND P3, PT, R0, R8, PT ;  /* 0x000000080000720b */ /* 0x004fc80003f6e000 */
[----:B------:R-:W-:-:S04]  /*12e0*/  @P1 FSEL R0, R8, R0, !P3 ;  /* 0x0000000008001208 */ /* 0x000fc80005800000 */
[----:B------:R-:W-:-:S04]  /*12f0*/  FSETP.GEU.AND P1, PT, R0, R9, PT ;  /* 0x000000090000720b */ /* 0x000fc80003f2e000 */
[----:B------:R-:W-:Y:S01]  /*1300*/  @P2 FSEL R0, R9, R0, !P1 ;  /* 0x0000000009002208 */ /* 0x000fe20004800000 */
[----:B------:R-:W-:Y:S08]  /*1310*/  BRA `(.L_x_17) ;  /* 0x0000003800707947 */ /* 0x000ff00003800000 */
.L_x_3:
[----:B------:R-:W0:Y:S01]  /*1320*/  S2R R0, SR_TID.X ;  /* 0x0000000000007919 */ /* 0x000e220000002100 */
[----:B------:R-:W1:Y:S01]  /*1330*/  LDC.64 R2, c[0x0][0x380] ;  /* 0x0000e000ff027b82 */ /* 0x000e620000000a00 */
[----:B0-----:R-:W-:-:S04]  /*1340*/  IMAD.SHL.U32 R5, R0, 0x4, RZ ;  /* 0x0000000400057824 */ /* 0x001fc800078e00ff */
[----:B-1----:R-:W-:-:S05]  /*1350*/  IMAD.WIDE.U32 R2, R5, 0x4, R2 ;  /* 0x0000000405027825 */ /* 0x002fca00078e0002 */
[----:B------:R-:W2:Y:S04]  /*1360*/  LDG.E.128.CONSTANT R4, desc[UR6][R2.64] ;  /* 0x0000000602047981 */ /* 0x000ea8000c1e9d00 */
[----:B------:R-:W3:Y:S04]  /*1370*/  LDG.E.128.CONSTANT R8, desc[UR6][R2.64+0x1000] ;  /* 0x0010000602087981 */ /* 0x000ee8000c1e9d00 */
[----:B------:R-:W4:Y:S04]  /*1380*/  LDG.E.128.CONSTANT R12, desc[UR6][R2.64+0x2000] ;  /* 0x00200006020c7981 */ /* 0x000f28000c1e9d00 */
[----:B------:R-:W5:Y:S01]  /*1390*/  LDG.E.128.CONSTANT R16, desc[UR6][R2.64+0x3000] ;  /* 0x0030000602107981 */ /* 0x000f62000c1e9d00 */
[----:B------:R-:W-:Y:S01]  /*13a0*/  IMAD.MOV.U32 R23, RZ, RZ, 0x1000 ;  /* 0x00001000ff177424 */ /* 0x000fe200078e00ff */
[----:B--2---:R-:W-:-:S02]  /*13b0*/  FSETP.GEU.AND P0, PT, R4, R5, PT ;  /* 0x000000050400720b */ /* 0x004fc40003f0e000 */
[----:B------:R-:W-:Y:S02]  /*13c0*/  FSETP.GEU.AND P1, PT, R6, R7, PT ;  /* 0x000000070600720b */ /* 0x000fe40003f2e000 */
[----:B---3--:R-:W-:Y:S02]  /*13d0*/  FSETP.GEU.AND P2, PT, R8, R9, PT ;  /* 0x000000090800720b */ /* 0x008fe40003f4e000 */
[----:B------:R-:W-:Y:S02]  /*13e0*/  FSETP.GEU.AND P3, PT, R10, R11, PT ;  /* 0x0000000b0a00720b */ /* 0x000fe40003f6e000 */
[----:B------:R-:W-:Y:S02]  /*13f0*/  FSEL R4, R5, R4, !P0 ;  /* 0x0000000405047208 */ /* 0x000fe40004000000 */
[----:B------:R-:W-:Y:S02]  /*1400*/  FSEL R7, R7, R6, !P1 ;  /* 0x0000000607077208 */ /* 0x000fe40004800000 */
[----:B------:R-:W-:-:S02]  /*1410*/  FSEL R8, R9, R8, !P2 ;  /* 0x0000000809087208 */ /* 0x000fc40005000000 */
[----:B------:R-:W-:Y:S02]  /*1420*/  FSEL R11, R11, R10, !P3 ;  /* 0x0000000a0b0b7208 */ /* 0x000fe40005800000 */
[----:B----4-:R-:W-:Y:S02]  /*1430*/  FSETP.GEU.AND P0, PT, R12, R13, PT ;  /* 0x0000000d0c00720b */ /* 0x010fe40003f0e000 */
[----:B------:R-:W-:Y:S02]  /*1440*/  FSETP.GEU.AND P1, PT, R14, R15, PT ;  /* 0x0000000f0e00720b */ /* 0x000fe40003f2e000 */
[----:B-----5:R-:W-:Y:S02]  /*1450*/  FSETP.GEU.AND P2, PT, R16, R17, PT ;  /* 0x000000111000720b */ /* 0x020fe40003f4e000 */
[----:B------:R-:W-:Y:S02]  /*1460*/  FSETP.GEU.AND P3, PT, R18, R19, PT ;  /* 0x000000131200720b */ /* 0x000fe40003f6e000 */
[----:B------:R-:W-:-:S02]  /*1470*/  FSEL R12, R13, R12, !P0 ;  /* 0x0000000c0d0c7208 */ /* 0x000fc40004000000 */
[----:B------:R-:W-:Y:S02]  /*1480*/  FSEL R15, R15, R14, !P1 ;  /* 0x0000000e0f0f7208 */ /* 0x000fe40004800000 */
[----:B------:R-:W-:Y:S02]  /*1490*/  FSEL R16, R17, R16, !P2 ;  /* 0x0000001011107208 */ /* 0x000fe40005000000 */
[----:B------:R-:W-:Y:S02]  /*14a0*/  FSEL R19, R19, R18, !P3 ;  /* 0x0000001213137208 */ /* 0x000fe40005800000 */
[----:B------:R-:W-:Y:S02]  /*14b0*/  FSETP.GEU.AND P2, PT, R12, R15, PT ;  /* 0x0000000f0c00720b */ /* 0x000fe40003f4e000 */
[----:B------:R-:W-:Y:S02]  /*14c0*/  FSETP.GEU.AND P3, PT, R16, R19, PT ;  /* 0x000000131000720b */ /* 0x000fe40003f6e000 */
[----:B------:R-:W-:-:S02]  /*14d0*/  FSETP.GEU.AND P1, PT, R8, R11, PT ;  /* 0x0000000b0800720b */ /* 0x000fc40003f2e000 */
[----:B------:R-:W-:Y:S02]  /*14e0*/  FSEL R12, R15, R12, !P2 ;  /* 0x0000000c0f0c7208 */ /* 0x000fe40005000000 */
[----:B------:R-:W-:Y:S02]  /*14f0*/  FSEL R19, R19, R16, !P3 ;  /* 0x0000001013137208 */ /* 0x000fe40005800000 */
[----:B------:R-:W-:Y:S02]  /*1500*/  FSEL R11, R11, R8, !P1 ;  /* 0x000000080b0b7208 */ /* 0x000fe40004800000 */
[----:B------:R-:W-:Y:S02]  /*1510*/  FSETP.GEU.AND P0, PT, R4, R7, PT ;  /* 0x000000070400720b */ /* 0x000fe40003f0e000 */
[----:B------:R-:W-:Y:S02]  /*1520*/  FSETP.GEU.AND P1, PT, R12, R19, PT ;  /* 0x000000130c00720b */ /* 0x000fe40003f2e000 */
[----:B------:R-:W-:-:S02]  /*1530*/  FSEL R4, R7, R4, !P0 ;  /* 0x0000000407047208 */ /* 0x000fc40004000000 */
[----:B------:R-:W-:Y:S02]  /*1540*/  FSEL R19, R19, R12, !P1 ;  /* 0x0000000c13137208 */ /* 0x000fe40004800000 */
[----:B------:R-:W-:Y:S02]  /*1550*/  ISETP.GE.U32.AND P1, PT, R20, 0x2000, PT ;  /* 0x000020001400780c */ /* 0x000fe40003f26070 */
[----:B------:R-:W-:-:S04]  /*1560*/  FSETP.GEU.AND P0, PT, R4, R11, PT ;  /* 0x0000000b0400720b */ /* 0x000fc80003f0e000 */
[----:B------:R-:W-:-:S04]  /*1570*/  FSEL R4, R11, R4, !P0 ;  /* 0x000000040b047208 */ /* 0x000fc80004000000 */
[----:B------:R-:W-:-:S04]  /*1580*/  FSETP.GEU.AND P0, PT, R4, R19, PT ;  /* 0x000000130400720b */ /* 0x000fc80003f0e000 */
[----:B------:R-:W-:Y:S01]  /*1590*/  FSEL R21, R19, R4, !P0 ;  /* 0x0000000413157208 */ /* 0x000fe20004000000 */
[----:B------:R-:W-:Y:S08]  /*15a0*/  @!P1 BRA `(.L_x_18) ;  /* 0x0000000000bc9947 */ /* 0x000ff00003800000 */
[----:B------:R-:W0:Y:S01]  /*15b0*/  LDC R24, c[0x0][0x390] ;  /* 0x0000e400ff187b82 */ /* 0x000e220000000800 */
[----:B------:R-:W-:Y:S02]  /*15c0*/  VIADD R22, R20, 0xfffff000 ;  /* 0xfffff00014167836 */ /* 0x000fe40000000000 */
[----:B------:R-:W-:-:S07]  /*15d0*/  IMAD.MOV.U32 R23, RZ, RZ, 0x1000 ;  /* 0x00001000ff177424 */ /* 0x000fce00078e00ff */
.L_x_20:
[----:B------:R-:W-:-:S05]  /*15e0*/  IMAD.WIDE R26, R23, 0x4, R2 ;  /* 0x00000004171a7825 */ /* 0x000fca00078e0202 */
[----:B------:R-:W2:Y:S04]  /*15f0*/  LDG.E.128.CONSTANT R8, desc[UR6][R26.64] ;  /* 0x000000061a087981 */ /* 0x000ea8000c1e9d00 */
[----:B------:R-:W3:Y:S04]  /*1600*/  LDG.E.128.CONSTANT R12, desc[UR6][R26.64+0x1000] ;  /* 0x001000061a0c7981 */ /* 0x000ee8000c1e9d00 */
[----:B------:R-:W4:Y:S04]  /*1610*/  LDG.E.128.CONSTANT R16, desc[UR6][R26.64+0x2000] ;  /* 0x002000061a107981 */ /* 0x000f28000c1e9d00 */
[----:B------:R-:W5:Y:S01]  /*1620*/  LDG.E.128.CONSTANT R4, desc[UR6][R26.64+0x3000] ;  /* 0x003000061a047981 */ /* 0x000f62000c1e9d00 */
[----:B0-----:R-:W-:Y:S01]  /*1630*/  IMAD.MOV.U32 R20, RZ, RZ, R24 ;  /* 0x000000ffff147224 */ /* 0x001fe200078e0018 */
        /* <DEDUP_REMOVED lines=14> */
[----:B------:R-:W-:Y:S01]  /*1720*/  FSEL R18, R4, R19, !P2 ;  /* 0x0000001304127208 */ /* 0x000fe20005000000 */
[----:B------:R-:W-:Y:S01]  /*1730*/  IMAD.IADD R4, R20, 0x1, -R23 ;  /* 0x0000000114047824 */ /* 0x000fe200078e0a17 */
[----:B------:R-:W-:Y:S02]  /*1740*/  FSEL R5, R6, R5, !P3 ;  /* 0x0000000506057208 */ /* 0x000fe40005800000 */
[----:B------:R-:W-:Y:S02]  /*1750*/  FSETP.GEU.AND P0, PT, R21, R8, PT ;  /* 0x000000081500720b */ /* 0x000fe40003f0e000 */
[----:B------:R-:W-:Y:S02]  /*1760*/  FSETP.GEU.AND P1, PT, R10, R13, PT ;  /* 0x0000000d0a00720b */ /* 0x000fe40003f2e000 */
[----:B------:R-:W-:-:S02]  /*1770*/  FSETP.GEU.AND P2, PT, R14, R17, PT ;  /* 0x000000110e00720b */ /* 0x000fc40003f4e000 */
[----:B------:R-:W-:Y:S02]  /*1780*/  FSETP.GEU.AND P3, PT, R18, R5, PT ;  /* 0x000000051200720b */ /* 0x000fe40003f6e000 */
[----:B------:R-:W-:Y:S02]  /*1790*/  FSEL R8, R8, R21, !P0 ;  /* 0x0000001508087208 */ /* 0x000fe40004000000 */
[----:B------:R-:W-:Y:S02]  /*17a0*/  FSEL R13, R13, R10, !P1 ;  /* 0x0000000a0d0d7208 */ /* 0x000fe40004800000 */
[----:B------:R-:W-:Y:S02]  /*17b0*/  FSEL R14, R17, R14, !P2 ;  /* 0x0000000e110e7208 */ /* 0x000fe40005000000 */
[----:B------:R-:W-:Y:S02]  /*17c0*/  FSEL R5, R5, R18, !P3 ;  /* 0x0000001205057208 */ /* 0x000fe40005800000 */
[----:B------:R-:W-:-:S02]  /*17d0*/  FSETP.GEU.AND P0, PT, R8, R13, PT ;  /* 0x0000000d0800720b */ /* 0x000fc40003f0e000 */
[----:B------:R-:W-:Y:S02]  /*17e0*/  FSETP.GEU.AND P1, PT, R14, R5, PT ;  /* 0x000000050e00720b */ /* 0x000fe40003f2e000 */
[----:B------:R-:W-:Y:S02]  /*17f0*/  FSEL R8, R13, R8, !P0 ;  /* 0x000000080d087208 */ /* 0x000fe40004000000 */
[----:B------:R-:W-:Y:S02]  /*1800*/  FSEL R5, R5, R14, !P1 ;  /* 0x0000000e05057208 */ /* 0x000fe40004800000 */
[----:B------:R-:W-:Y:S02]  /*1810*/  ISETP.GE.AND P1, PT, R4, 0x1000, PT ;  /* 0x000010000400780c */ /* 0x000fe40003f26270 */
[----:B------:R-:W-:-:S04]  /*1820*/  FSETP.GEU.AND P0, PT, R8, R5, PT ;  /* 0x000000050800720b */ /* 0x000fc80003f0e000 */
[----:B------:R-:W-:-:S04]  /*1830*/  FSEL R5, R5, R8, !P0 ;  /* 0x0000000805057208 */ /* 0x000fc80004000000 */
[----:B------:R-:W-:-:S04]  /*1840*/  FSETP.GEU.AND P0, PT, R5, R7, PT ;  /* 0x000000070500720b */ /* 0x000fc80003f0e000 */
[----:B------:R-:W-:Y:S01]  /*1850*/  FSEL R21, R7, R5, !P0 ;  /* 0x0000000507157208 */ /* 0x000fe20004000000 */
[----:B------:R-:W-:Y:S08]  /*1860*/  @!P1 BRA `(.L_x_19) ;  /* 0x00000008009c9947 */ /* 0x000ff00003800000 */
[----:B------:R-:W-:-:S05]  /*1870*/  VIADD R23, R23, 0x1000 ;  /* 0x0000100017177836 */ /* 0x000fca0000000000 */
[----:B------:R-:W-:-:S13]  /*1880*/  ISETP.GT.AND P0, PT, R23, R22, PT ;  /* 0x000000161700720c */ /* 0x000fda0003f04270 */
[----:B------:R-:W-:Y:S05]  /*1890*/  @!P0 BRA `(.L_x_20) ;  /* 0xfffffffc00508947 */ /* 0x000fea000383ffff */
.L_x_18:
[----:B------:R-:W-:-:S13]  /*18a0*/  ISETP.GE.AND P0, PT, R23, R20, PT ;  /* 0x000000141700720c */ /* 0x000fda0003f06270 */
[----:B------:R-:W-:Y:S05]  /*18b0*/  @P0 BRA `(.L_x_19) ;  /* 0x0000000800880947 */ /* 0x000fea0003800000 */
[----:B------:R-:W-:Y:S01]  /*18c0*/  IMAD.IADD R9, R20, 0x1, -R23 ;  /* 0x0000000114097824 */ /* 0x000fe200078e0a17 */
[----:B------:R-:W-:Y:S04]  /*18d0*/  BSSY.RECONVERGENT B1, `(.L_x_19) ;  /* 0x00000a0000017945 */ /* 0x000fe80003800200 */
[----:B------:R-:W-:-:S13]  /*18e0*/  ISETP.GE.AND P0, PT, R0, R9, PT ;  /* 0x000000090000720c */ /* 0x000fda0003f06270 */
[----:B------:R-:W-:Y:S05]  /*18f0*/  @P0 BRA `(.L_x_21) ;  /* 0x0000000800740947 */ /* 0x000fea0003800000 */
[----:B------:R-:W-:Y:S01]  /*1900*/  LOP3.LUT R2, RZ, R0, RZ, 0x33, !PT ;  /* 0x00000000ff027212 */ /* 0x000fe200078e33ff */
[----:B------:R-:W-:Y:S01]  /*1910*/  BSSY.RECONVERGENT B2, `(.L_x_22) ;  /* 0x0000016000027945 */ /* 0x000fe20003800200 */
[----:B------:R-:W-:Y:S02]  /*1920*/  IMAD.MOV.U32 R8, RZ, RZ, R0 ;  /* 0x000000ffff087224 */ /* 0x000fe400078e0000 */
[----:B------:R-:W-:-:S04]  /*1930*/  IADD3 R2, PT, PT, -R23, R20, R2 ;  /* 0x0000001417027210 */ /* 0x000fc80007ffe102 */
[C---:B------:R-:W-:Y:S02]  /*1940*/  LOP3.LUT R3, R2.reuse, 0x300, RZ, 0xc0, !PT ;  /* 0x0000030002037812 */ /* 0x040fe400078ec0ff */
[----:B------:R-:W-:Y:S02]  /*1950*/  ISETP.GE.U32.AND P2, PT, R2, 0x300, PT ;  /* 0x000003000200780c */ /* 0x000fe40003f46070 */
[----:B------:R-:W-:-:S13]  /*1960*/  ISETP.NE.AND P0, PT, R3, 0x300, PT ;  /* 0x000003000300780c */ /* 0x000fda0003f05270 */
[----:B------:R-:W-:Y:S05]  /*1970*/  @!P0 BRA `(.L_x_23) ;  /* 0x00000000003c8947 */ /* 0x000fea0003800000 */
[----:B------:R-:W0:Y:S01]  /*1980*/  LDC.64 R4, c[0x0][0x380] ;  /* 0x0000e000ff047b82 */ /* 0x000e220000000a00 */
[----:B------:R-:W-:Y:S01]  /*1990*/  LEA.HI R2, R2, 0x1, RZ, 0x18 ;  /* 0x0000000102027811 */ /* 0x000fe200078fc0ff */
[----:B------:R-:W-:Y:S02]  /*19a0*/  IMAD.IADD R7, R0, 0x1, R23 ;  /* 0x0000000100077824 */ /* 0x000fe400078e0217 */
[----:B------:R-:W-:Y:S01]  /*19b0*/  IMAD.MOV.U32 R8, RZ, RZ, R0 ;  /* 0x000000ffff087224 */ /* 0x000fe200078e0000 */
[----:B------:R-:W-:-:S05]  /*19c0*/  LOP3.LUT R2, R2, 0x3, RZ, 0xc0, !PT ;  /* 0x0000000302027812 */ /* 0x000fca00078ec0ff */
[----:B------:R-:W-:-:S07]  /*19d0*/  IMAD.MOV R6, RZ, RZ, -R2 ;  /* 0x000000ffff067224 */ /* 0x000fce00078e0a02 */
.L_x_24:
[----:B0-----:R-:W-:-:S06]  /*19e0*/  IMAD.WIDE.U32 R2, R7, 0x4, R4 ;  /* 0x0000000407027825 */ /* 0x001fcc00078e0004 */
[----:B------:R-:W2:Y:S01]  /*19f0*/  LDG.E.CONSTANT R2, desc[UR6][R2.64] ;  /* 0x0000000602027981 */ /* 0x000ea2000c1e9900 */
[----:B------:R-:W-:Y:S02]  /*1a00*/  VIADD R6, R6, 0x1 ;  /* 0x0000000106067836 */ /* 0x000fe40000000000 */
[----:B------:R-:W-:Y:S02]  /*1a10*/  VIADD R8, R8, 0x100 ;  /* 0x0000010008087836 */ /* 0x000fe40000000000 */
[----:B------:R-:W-:Y:S01]  /*1a20*/  VIADD R7, R7, 0x100 ;  /* 0x0000010007077836 */ /* 0x000fe20000000000 */
[----:B------:R-:W-:Y:S02]  /*1a30*/  ISETP.NE.AND P1, PT, R6, RZ, PT ;  /* 0x000000ff0600720c */ /* 0x000fe40003f25270 */
[----:B--2---:R-:W-:-:S04]  /*1a40*/  FSETP.GEU.AND P0, PT, R21, R2, PT ;  /* 0x000000021500720b */ /* 0x004fc80003f0e000 */
[----:B------:R-:W-:-:S07]  /*1a50*/  FSEL R21, R2, R21, !P0 ;  /* 0x0000001502157208 */ /* 0x000fce0004000000 */
[----:B------:R-:W-:Y:S05]  /*1a60*/  @P1 BRA `(.L_x_24) ;  /* 0xfffffffc00dc1947 */ /* 0x000fea000383ffff */
.L_x_23:
[----:B------:R-:W-:Y:S05]  /*1a70*/  BSYNC.RECONVERGENT B2 ;  /* 0x0000000000027941 */ /* 0x000fea0003800200 */
.L_x_22:
[----:B------:R-:W-:Y:S05]  /*1a80*/  @!P2 BRA `(.L_x_21) ;  /* 0x000000080010a947 */ /* 0x000fea0003800000 */
[----:B------:R-:W0:Y:S01]  /*1a90*/  LDCU.64 UR4, c[0x0][0x380] ;  /* 0x00007000ff0477ac */ /* 0x000e220008000a00 */
[----:B------:R-:W-:Y:S01]  /*1aa0*/  IMAD.IADD R5, R9, 0x1, -R8 ;  /* 0x0000000109057824 */ /* 0x000fe200078e0a08 */
[C---:B------:R-:W-:Y:S01]  /*1ab0*/  IADD3 R3, P0, PT, R8.reuse, R23, RZ ;  /* 0x0000001708037210 */ /* 0x040fe20007f1e0ff */
[----:B------:R-:W-:Y:S01]  /*1ac0*/  BSSY.RECONVERGENT B2, `(.L_x_25) ;  /* 0x000004a000027945 */ /* 0x000fe20003800200 */
[----:B------:R-:W-:Y:S02]  /*1ad0*/  IMAD.IADD R11, R8, 0x1, R23 ;  /* 0x00000001080b7824 */ /* 0x000fe400078e0217 */
[----:B------:R-:W-:Y:S01]  /*1ae0*/  ISETP.GT.AND P1, PT, R5, 0xc00, PT ;  /* 0x00000c000500780c */ /* 0x000fe20003f24270 */
[----:B------:R-:W-:Y:S01]  /*1af0*/  IMAD.X R4, RZ, RZ, RZ, P0 ;  /* 0x000000ffff047224 */ /* 0x000fe200000e06ff */
[----:B0-----:R-:W-:-:S04]  /*1b00*/  LEA R2, P0, R3, UR4, 0x2 ;  /* 0x0000000403027c11 */ /* 0x001fc8000f8010ff */
[----:B------:R-:W-:Y:S02]  /*1b10*/  LEA.HI.X R3, R3, UR5, R4, 0x2, P0 ;  /* 0x0000000503037c11 */ /* 0x000fe400080f1404 */
[----:B------:R-:W-:-:S05]  /*1b20*/  IADD3 R2, P0, PT, R2, 0x800, RZ ;  /* 0x0000080002027810 */ /* 0x000fca0007f1e0ff */
[----:B------:R-:W-:Y:S01]  /*1b30*/  IMAD.X R3, RZ, RZ, R3, P0 ;  /* 0x000000ffff037224 */ /* 0x000fe200000e0603 */
[----:B------:R-:W-:Y:S01]  /*1b40*/  PLOP3.LUT P0, PT, PT, PT, PT, 0x80, 0x8 ;  /* 0x000000000008781c */ /* 0x000fe20003f0f070 */
[----:B------:R-:W-:-:S12]  /*1b50*/  @!P1 BRA `(.L_x_26) ;  /* 0x0000000400009947 */ /* 0x000fd80003800000 */
[----:B------:R-:W-:Y:S01]  /*1b60*/  PLOP3.LUT P0, PT, PT, PT, PT, 0x8, 0x80 ;  /* 0x000000000080781c */ /* 0x000fe20003f0e170 */
[----:B------:R-:W-:-:S12]  /*1b70*/  VIADD R13, R9, 0xfffff400 ;  /* 0xfffff400090d7836 */ /* 0x000fd80000000000 */
.L_x_27:
[----:B------:R-:W0:Y:S01]  /*1b80*/  LDC.64 R4, c[0x0][0x380] ;  /* 0x0000e000ff047b82 */ /* 0x000e220000000a00 */
[----:B------:R-:W2:Y:S04]  /*1b90*/  LDG.E.CONSTANT R12, desc[UR6][R2.64+-0x400] ;  /* 0xfffc0006020c7981 */ /* 0x000ea8000c1e9900 */
[----:B------:R-:W3:Y:S01]  /*1ba0*/  LDG.E.CONSTANT R19, desc[UR6][R2.64] ;  /* 0x0000000602137981 */ /* 0x000ee2000c1e9900 */
[----:B------:R-:W-:-:S03]  /*1bb0*/  VIADD R25, R11, 0x400 ;  /* 0x000004000b197836 */ /* 0x000fc60000000000 */
[----:B------:R-:W4:Y:S04]  /*1bc0*/  LDG.E.CONSTANT R18, desc[UR6][R2.64+0x400] ;  /* 0x0004000602127981 */ /* 0x000f28000c1e9900 */
[----:B------:R-:W5:Y:S04]  /*1bd0*/  LDG.E.CONSTANT R16, desc[UR6][R2.64+0xc00] ;  /* 0x000c000602107981 */ /* 0x000f68000c1e9900 */
[----:B------:R-:W5:Y:S01]  /*1be0*/  LDG.E.CONSTANT R15, desc[UR6][R2.64+0x1000] ;  /* 0x00100006020f7981 */ /* 0x000f62000c1e9900 */
[----:B------:R-:W-:-:S03]  /*1bf0*/  VIADD R23, R11, 0x800 ;  /* 0x000008000b177836 */ /* 0x000fc60000000000 */
[----:B------:R-:W5:Y:S01]  /*1c00*/  LDG.E.CONSTANT R14, desc[UR6][R2.64+0x1400] ;  /* 0x00140006020e7981 */ /* 0x000f62000c1e9900 */
[----:B0-----:R-:W-:-:S03]  /*1c10*/  IMAD.WIDE.U32 R6, R11, 0x4, R4 ;  /* 0x000000040b067825 */ /* 0x001fc600078e0004 */
[----:B------:R-:W5:Y:S04]  /*1c20*/  LDG.E.CONSTANT R22, desc[UR6][R2.64+0x2000] ;  /* 0x0020000602167981 */ /* 0x000f68000c1e9900 */
[----:B------:R0:W2:Y:S01]  /*1c30*/  LDG.E.CONSTANT R10, desc[UR6][R6.64] ;  /* 0x00000006060a7981 */ /* 0x0000a2000c1e9900 */
[----:B------:R-:W-:-:S03]  /*1c40*/  IMAD.WIDE.U32 R24, R25, 0x4, R4 ;  /* 0x0000000419187825 */ /* 0x000fc600078e0004 */
[----:B------:R-:W5:Y:S04]  /*1c50*/  LDG.E.CONSTANT R20, desc[UR6][R2.64+0x2400] ;  /* 0x0024000602147981 */ /* 0x000f68000c1e9900 */
[----:B------:R-:W5:Y:S01]  /*1c60*/  LDG.E.CONSTANT R17, desc[UR6][R24.64] ;  /* 0x0000000618117981 */ /* 0x000f62000c1e9900 */
[----:B0-----:R-:W-:-:S03]  /*1c70*/  IMAD.WIDE.U32 R6, R23, 0x4, R4 ;  /* 0x0000000417067825 */ /* 0x001fc600078e0004 */
[----:B------:R-:W5:Y:S04]  /*1c80*/  LDG.E.CONSTANT R23, desc[UR6][R2.64+0x1c00] ;  /* 0x001c000602177981 */ /* 0x000f68000c1e9900 */
[----:B------:R-:W5:Y:S01]  /*1c90*/  LDG.E.CONSTANT R6, desc[UR6][R6.64] ;  /* 0x0000000606067981 */ /* 0x000f62000c1e9900 */
[----:B------:R-:W-:-:S03]  /*1ca0*/  VIADD R27, R11, 0xc00 ;  /* 0x00000c000b1b7836 */ /* 0x000fc60000000000 */
[----:B------:R-:W5:Y:S01]  /*1cb0*/  LDG.E.CONSTANT R26, desc[UR6][R2.64+0x2c00] ;  /* 0x002c0006021a7981 */ /* 0x000f62000c1e9900 */
[----:B------:R-:W-:-:S03]  /*1cc0*/  IMAD.WIDE.U32 R4, R27, 0x4, R4 ;  /* 0x000000041b047825 */ /* 0x000fc600078e0004 */
[----:B------:R-:W5:Y:S04]  /*1cd0*/  LDG.E.CONSTANT R25, desc[UR6][R2.64+0x3000] ;  /* 0x0030000602197981 */ /* 0x000f68000c1e9900 */
[----:B------:R-:W5:Y:S04]  /*1ce0*/  LDG.E.CONSTANT R4, desc[UR6][R4.64] ;  /* 0x0000000604047981 */ /* 0x000f68000c1e9900 */
[----:B------:R0:W5:Y:S01]  /*1cf0*/  LDG.E.CONSTANT R24, desc[UR6][R2.64+0x3400] ;  /* 0x0034000602187981 */ /* 0x000162000c1e9900 */
[----:B------:R-:W-:-:S05]  /*1d00*/  VIADD R8, R8, 0x1000 ;  /* 0x0000100008087836 */ /* 0x000fca0000000000 */
[----:B------:R-:W-:Y:S02]  /*1d10*/  ISETP.GE.AND P2, PT, R8, R13, PT ;  /* 0x0000000d0800720c */ /* 0x000fe40003f46270 */
[----:B0-----:R-:W-:Y:S01]  /*1d20*/  IADD3 R2, P3, PT, R2, 0x4000, RZ ;  /* 0x0000400002027810 */ /* 0x001fe20007f7e0ff */
[----:B------:R-:W-:-:S04]  /*1d30*/  VIADD R11, R11, 0x1000 ;  /* 0x000010000b0b7836 */ /* 0x000fc80000000000 */
[----:B------:R-:W-:Y:S01]  /*1d40*/  IMAD.X R3, RZ, RZ, R3, P3 ;  /* 0x000000ffff037224 */ /* 0x000fe200018e0603 */
[----:B--2---:R-:W-:-:S04]  /*1d50*/  FSETP.GEU.AND P1, PT, R21, R10, PT ;  /* 0x0000000a1500720b */ /* 0x004fc80003f2e000 */
[----:B------:R-:W-:-:S04]  /*1d60*/  FSEL R21, R10, R21, !P1 ;  /* 0x000000150a157208 */ /* 0x000fc80004800000 */
[----:B------:R-:W-:-:S04]  /*1d70*/  FSETP.GEU.AND P1, PT, R21, R12, PT ;  /* 0x0000000c1500720b */ /* 0x000fc80003f2e000 */
[----:B------:R-:W-:-:S04]  /*1d80*/  FSEL R12, R12, R21, !P1 ;  /* 0x000000150c0c7208 */ /* 0x000fc80004800000 */
[----:B---3--:R-:W-:-:S04]  /*1d90*/  FSETP.GEU.AND P1, PT, R12, R19, PT ;  /* 0x000000130c00720b */ /* 0x008fc80003f2e000 */
[----:B------:R-:W-:-:S04]  /*1da0*/  FSEL R19, R19, R12, !P1 ;  /* 0x0000000c13137208 */ /* 0x000fc80004800000 */
[----:B----4-:R-:W-:-:S04]  /*1db0*/  FSETP.GEU.AND P1, PT, R19, R18, PT ;  /* 0x000000121300720b */ /* 0x010fc80003f2e000 */
[----:B------:R-:W-:-:S04]  /*1dc0*/  FSEL R18, R18, R19, !P1 ;  /* 0x0000001312127208 */ /* 0x000fc80004800000 */
[----:B-----5:R-:W-:-:S04]  /*1dd0*/  FSETP.GEU.AND P1, PT, R18, R17, PT ;  /* 0x000000111200720b */ /* 0x020fc80003f2e000 */
        /* <DEDUP_REMOVED lines=24> */
.L_x_26:
[----:B------:R-:W-:Y:S05]  /*1f60*/  BSYNC.RECONVERGENT B2 ;  /* 0x0000000000027941 */ /* 0x000fea0003800200 */
.L_x_25:
[----:B------:R-:W-:Y:S01]  /*1f70*/  IMAD.IADD R4, R9, 0x1, -R8 ;  /* 0x0000000109047824 */ /* 0x000fe200078e0a08 */
[----:B------:R-:W-:Y:S04]  /*1f80*/  BSSY.RECONVERGENT B2, `(.L_x_28) ;  /* 0x0000024000027945 */ /* 0x000fe80003800200 */
[----:B------:R-:W-:-:S13]  /*1f90*/  ISETP.GT.AND P1, PT, R4, 0x400, PT ;  /* 0x000004000400780c */ /* 0x000fda0003f24270 */
[----:B------:R-:W-:Y:S05]  /*1fa0*/  @!P1 BRA `(.L_x_29) ;  /* 0x0000000000849947 */ /* 0x000fea0003800000 */
[----:B------:R-:W0:Y:S01]  /*1fb0*/  LDC.64 R6, c[0x0][0x380] ;  /* 0x0000e000ff067b82 */ /* 0x000e220000000a00 */
[----:B------:R-:W2:Y:S04]  /*1fc0*/  LDG.E.CONSTANT R13, desc[UR6][R2.64+-0x400] ;  /* 0xfffc0006020d7981 */ /* 0x000ea8000c1e9900 */
[----:B------:R-:W3:Y:S01]  /*1fd0*/  LDG.E.CONSTANT R15, desc[UR6][R2.64] ;  /* 0x00000006020f7981 */ /* 0x000ee2000c1e9900 */
[----:B------:R-:W-:-:S03]  /*1fe0*/  VIADD R19, R11, 0x400 ;  /* 0x000004000b137836 */ /* 0x000fc60000000000 */
[----:B------:R-:W4:Y:S04]  /*1ff0*/  LDG.E.CONSTANT R17, desc[UR6][R2.64+0x400] ;  /* 0x0004000602117981 */ /* 0x000f28000c1e9900 */
[----:B------:R-:W5:Y:S04]  /*2000*/  LDG.E.CONSTANT R23, desc[UR6][R2.64+0x1000] ;  /* 0x0010000602177981 */ /* 0x000f68000c1e9900 */
[----:B------:R-:W5:Y:S01]  /*2010*/  LDG.E.CONSTANT R25, desc[UR6][R2.64+0x1400] ;  /* 0x0014000602197981 */ /* 0x000f62000c1e9900 */
[----:B0-----:R-:W-:-:S06]  /*2020*/  IMAD.WIDE.U32 R4, R11, 0x4, R6 ;  /* 0x000000040b047825 */ /* 0x001fcc00078e0006 */
[----:B------:R-:W2:Y:S01]  /*2030*/  LDG.E.CONSTANT R4, desc[UR6][R4.64] ;  /* 0x0000000604047981 */ /* 0x000ea2000c1e9900 */
[----:B------:R-:W-:-:S03]  /*2040*/  IMAD.WIDE.U32 R6, R19, 0x4, R6 ;  /* 0x0000000413067825 */ /* 0x000fc600078e0006 */
[----:B------:R0:W5:Y:S04]  /*2050*/  LDG.E.CONSTANT R19, desc[UR6][R2.64+0xc00] ;  /* 0x000c000602137981 */ /* 0x000168000c1e9900 */
[----:B------:R-:W5:Y:S01]  /*2060*/  LDG.E.CONSTANT R7, desc[UR6][R6.64] ;  /* 0x0000000606077981 */ /* 0x000f62000c1e9900 */
[----:B------:R-:W-:Y:S01]  /*2070*/  VIADD R8, R8, 0x800 ;  /* 0x0000080008087836 */ /* 0x000fe20000000000 */
        /* <DEDUP_REMOVED lines=17> */
[----:B------:R-:W-:Y:S02]  /*2190*/  FSETP.GEU.AND P1, PT, R4, R25, PT ;  /* 0x000000190400720b */ /* 0x000fe40003f2e000 */
[----:B------:R-:W-:Y:S02]  /*21a0*/  PLOP3.LUT P0, PT, PT, PT, PT, 0x8, 0x80 ;  /* 0x000000000080781c */ /* 0x000fe40003f0e170 */
[----:B------:R-:W-:-:S11]  /*21b0*/  FSEL R21, R25, R4, !P1 ;  /* 0x0000000419157208 */ /* 0x000fd60004800000 */
.L_x_29:
[----:B------:R-:W-:Y:S05]  /*21c0*/  BSYNC.RECONVERGENT B2 ;  /* 0x0000000000027941 */ /* 0x000fea0003800200 */
.L_x_28:
[----:B------:R-:W-:-:S13]  /*21d0*/  ISETP.LT.OR P0, PT, R8, R9, P0 ;  /* 0x000000090800720c */ /* 0x000fda0000701670 */
[----:B------:R-:W-:Y:S05]  /*21e0*/  @!P0 BRA `(.L_x_21) ;  /* 0x0000000000388947 */ /* 0x000fea0003800000 */
[----:B------:R-:W0:Y:S01]  /*21f0*/  LDC.64 R4, c[0x0][0x380] ;  /* 0x0000e000ff047b82 */ /* 0x000e220000000a00 */
[----:B------:R-:W2:Y:S04]  /*2200*/  LDG.E.CONSTANT R6, desc[UR6][R2.64+-0x400] ;  /* 0xfffc000602067981 */ /* 0x000ea8000c1e9900 */
[----:B------:R-:W3:Y:S04]  /*2210*/  LDG.E.CONSTANT R7, desc[UR6][R2.64] ;  /* 0x0000000602077981 */ /* 0x000ee8000c1e9900 */
[----:B------:R-:W4:Y:S01]  /*2220*/  LDG.E.CONSTANT R9, desc[UR6][R2.64+0x400] ;  /* 0x0004000602097981 */ /* 0x000f22000c1e9900 */
[----:B0-----:R-:W-:-:S06]  /*2230*/  IMAD.WIDE.U32 R4, R11, 0x4, R4 ;  /* 0x000000040b047825 */ /* 0x001fcc00078e0004 */
[----:B------:R-:W5:Y:S02]  /*2240*/  LDG.E.CONSTANT R4, desc[UR6][R4.64] ;  /* 0x0000000604047981 */ /* 0x000f64000c1e9900 */
[----:B-----5:R-:W-:-:S04]  /*2250*/  FSETP.GEU.AND P0, PT, R21, R4, PT ;  /* 0x000000041500720b */ /* 0x020fc80003f0e000 */
[----:B------:R-:W-:-:S04]  /*2260*/  FSEL R21, R4, R21, !P0 ;  /* 0x0000001504157208 */ /* 0x000fc80004000000 */
[----:B--2---:R-:W-:-:S04]  /*2270*/  FSETP.GEU.AND P0, PT, R21, R6, PT ;  /* 0x000000061500720b */ /* 0x004fc80003f0e000 */
[----:B------:R-:W-:-:S04]  /*2280*/  FSEL R6, R6, R21, !P0 ;  /* 0x0000001506067208 */ /* 0x000fc80004000000 */
[----:B---3--:R-:W-:-:S04]  /*2290*/  FSETP.GEU.AND P0, PT, R6, R7, PT ;  /* 0x000000070600720b */ /* 0x008fc80003f0e000 */
[----:B------:R-:W-:-:S04]  /*22a0*/  FSEL R6, R7, R6, !P0 ;  /* 0x0000000607067208 */ /* 0x000fc80004000000 */
[----:B----4-:R-:W-:-:S04]  /*22b0*/  FSETP.GEU.AND P0, PT, R6, R9, PT ;  /* 0x000000090600720b */ /* 0x010fc80003f0e000 */
[----:B------:R-:W-:-:S09]  /*22c0*/  FSEL R21, R9, R6, !P0 ;  /* 0x0000000609157208 */ /* 0x000fd20004000000 */
.L_x_21:
[----:B------:R-:W-:Y:S05]  /*22d0*/  BSYNC.RECONVERGENT B1 ;  /* 0x0000000000017941 */ /* 0x000fea0003800200 */
.L_x_19:
[----:B------:R-:W0:Y:S01]  /*22e0*/  S2R R6, SR_LANEID ;  /* 0x0000000000067919 */ /* 0x000e220000000000 */
[----:B------:R-:W1:Y:S02]  /*22f0*/  SHFL.DOWN PT, R2, R21, 0x1, 0x1f ;  /* 0x08201f0015027f89 */ /* 0x000e6400000e0000 */
[----:B-1----:R-:W-:Y:S02]  /*2300*/  FSETP.GEU.AND P0, PT, R21, R2, PT ;  /* 0x000000021500720b */ /* 0x002fe40003f0e000 */
[C---:B0-----:R-:W-:Y:S02]  /*2310*/  ISETP.GT.AND P1, PT, R6.reuse, 0x1e, PT ;  /* 0x0000001e0600780c */ /* 0x041fe40003f24270 */
[----:B------:R-:W-:-:S11]  /*2320*/  ISETP.NE.AND P2, PT, R6, RZ, PT ;  /* 0x000000ff0600720c */ /* 0x000fd60003f45270 */
[----:B------:R-:W-:Y:S02]  /*2330*/  @!P1 FSEL R21, R2, R21, !P0 ;  /* 0x0000001502159208 */ /* 0x000fe40004000000 */
[----:B------:R-:W-:Y:S01]  /*2340*/  ISETP.GT.AND P1, PT, R6, 0x1d, PT ;  /* 0x0000001d0600780c */ /* 0x000fe20003f24270 */
[----:B------:R-:W0:Y:S01]  /*2350*/  @!P2 S2R R5, SR_CgaCtaId ;  /* 0x000000000005a919 */ /* 0x000e220000008800 */
[----:B------:R-:W-:Y:S02]  /*2360*/  @!P2 MOV R4, 0x400 ;  /* 0x000004000004a802 */ /* 0x000fe40000000f00 */
[----:B------:R-:W-:Y:S01]  /*2370*/  @!P2 SHF.R.U32.HI R3, RZ, 0x3, R0 ;  /* 0x00000003ff03a819 */ /* 0x000fe20000011600 */
[----:B------:R-:W1:Y:S03]  /*2380*/  SHFL.DOWN PT, R2, R21, 0x2, 0x1f ;  /* 0x08401f0015027f89 */ /* 0x000e6600000e0000 */
[----:B------:R-:W-:-:S02]  /*2390*/  @!P2 LOP3.LUT R3, R3, 0x7c, RZ, 0xc0, !PT ;  /* 0x0000007c0303a812 */ /* 0x000fc400078ec0ff */
[----:B-1----:R-:W-:-:S04]  /*23a0*/  FSETP.GEU.AND P0, PT, R21, R2, PT ;  /* 0x000000021500720b */ /* 0x002fc80003f0e000 */
[----:B------:R-:W-:Y:S02]  /*23b0*/  @!P1 FSEL R21, R2, R21, !P0 ;  /* 0x0000001502159208 */ /* 0x000fe40004000000 */
[----:B------:R-:W-:Y:S02]  /*23c0*/  ISETP.GT.AND P1, PT, R6, 0x1b, PT ;  /* 0x0000001b0600780c */ /* 0x000fe40003f24270 */
[----:B0-----:R-:W-:Y:S01]  /*23d0*/  @!P2 LEA R4, R5, R4, 0x18 ;  /* 0x000000040504a211 */ /* 0x001fe200078ec0ff */
[----:B------:R-:W0:Y:S04]  /*23e0*/  SHFL.DOWN PT, R2, R21, 0x4, 0x1f ;  /* 0x08801f0015027f89 */ /* 0x000e2800000e0000 */
[----:B------:R-:W-:Y:S01]  /*23f0*/  @!P2 IMAD.IADD R3, R3, 0x1, R4 ;  /* 0x000000010303a824 */ /* 0x000fe200078e0204 */
[----:B0-----:R-:W-:-:S05]  /*2400*/  FSETP.GEU.AND P0, PT, R21, R2, PT ;  /* 0x000000021500720b */ /* 0x001fca0003f0e000 */
        /* <DEDUP_REMOVED lines=35> */
.L_x_2:
        /* <DEDUP_REMOVED lines=12> */
.L_x_32:
[----:B------:R-:W-:Y:S05]  /*2700*/  BSYNC.RECONVERGENT B1 ;  /* 0x0000000000017941 */ /* 0x000fea0003800200 */
.L_x_31:
        /* <DEDUP_REMOVED lines=16> */
.L_x_37:
        /* <DEDUP_REMOVED lines=10> */
.L_x_36:
[----:B------:R-:W-:Y:S05]  /*28b0*/  BSYNC.RECONVERGENT B2 ;  /* 0x0000000000027941 */ /* 0x000fea0003800200 */
.L_x_35:
        /* <DEDUP_REMOVED lines=8> */
.L_x_40:
        /* <DEDUP_REMOVED lines=59> */
.L_x_39:
[----:B------:R-:W-:Y:S05]  /*2cf0*/  BSYNC.RECONVERGENT B2 ;  /* 0x0000000000027941 */ /* 0x000fea0003800200 */
.L_x_38:
        /* <DEDUP_REMOVED lines=34> */
.L_x_42:
[----:B------:R-:W-:Y:S05]  /*2f20*/  BSYNC.RECONVERGENT B2 ;  /* 0x0000000000027941 */ /* 0x000fea0003800200 */
.L_x_41:
        /* <DEDUP_REMOVED lines=16> */
.L_x_34:
[----:B------:R-:W-:Y:S05]  /*3030*/  BSYNC.RECONVERGENT B1 ;  /* 0x0000000000017941 */ /* 0x000fea0003800200 */
.L_x_33:
        /* <DEDUP_REMOVED lines=58> */
.L_x_43:
[----:B------:R-:W-:Y:S01]  /*33e0*/  LOP3.LUT R0, R7, 0x3e0, RZ, 0xc0, !PT ;  /* 0x000003e007007812 */ /* 0x000fe200078ec0ff */
[----:B0-----:R-:W0:Y:S03]  /*33f0*/  S2R R2, SR_LANEID ;  /* 0x0000000000027919 */ /* 0x001e260000000000 */
[----:B------:R-:W-:Y:S01]  /*3400*/  LOP3.LUT R9, RZ, R0, RZ, 0x33, !PT ;  /* 0x00000000ff097212 */ /* 0x000fe200078e33ff */
[----:B------:R-:W-:-:S04]  /*3410*/  VIADD R3, R0, 0x20 ;  /* 0x0000002000037836 */ /* 0x000fc80000000000 */
[----:B------:R-:W-:Y:S01]  /*3420*/  IMAD.IADD R9, R9, 0x1, R20 ;  /* 0x0000000109097824 */ /* 0x000fe200078e0214 */
[----:B------:R-:W-:-:S04]  /*3430*/  ISETP.GT.AND P0, PT, R3, R20, PT ;  /* 0x000000140300720c */ /* 0x000fc80003f04270 */
[----:B------:R-:W-:-:S05]  /*3440*/  SEL R4, R9, 0x1f, P0 ;  /* 0x0000001f09047807 */ /* 0x000fca0000000000 */
[----:B------:R-:W1:Y:S01]  /*3450*/  SHFL.DOWN PT, R0, R5, 0x1, R4 ;  /* 0x0820000005007989 */ /* 0x000e6200000e0004 */
[C---:B0-----:R-:W-:Y:S01]  /*3460*/  ISETP.GE.AND P1, PT, R2.reuse, R4, PT ;  /* 0x000000040200720c */ /* 0x041fe20003f26270 */
[----:B------:R-:W-:Y:S01]  /*3470*/  VIADD R3, R2, 0x2 ;  /* 0x0000000202037836 */ /* 0x000fe20000000000 */
[----:B-1----:R-:W-:-:S11]  /*3480*/  FSETP.GEU.AND P0, PT, R5, R0, PT ;  /* 0x000000000500720b */ /* 0x002fd60003f0e000 */
[----:B------:R-:W-:Y:S02]  /*3490*/  @!P1 FSEL R5, R0, R5, !P0 ;  /* 0x0000000500059208 */ /* 0x000fe40004000000 */
[----:B------:R-:W-:Y:S01]  /*34a0*/  ISETP.GT.AND P1, PT, R3, R4, PT ;  /* 0x000000040300720c */ /* 0x000fe20003f24270 */
[----:B------:R-:W-:Y:S02]  /*34b0*/  VIADD R3, R2, 0x4 ;  /* 0x0000000402037836 */ /* 0x000fe40000000000 */
[----:B------:R-:W0:Y:S02]  /*34c0*/  SHFL.DOWN PT, R0, R5, 0x2, R4 ;  /* 0x0840000005007989 */ /* 0x000e2400000e0004 */
[----:B0-----:R-:W-:-:S08]  /*34d0*/  FSETP.GEU.AND P0, PT, R5, R0, PT ;  /* 0x000000000500720b */ /* 0x001fd00003f0e000 */
[----:B------:R-:W-:Y:S02]  /*34e0*/  @!P1 FSEL R5, R0, R5, !P0 ;  /* 0x0000000500059208 */ /* 0x000fe40004000000 */
[-C--:B------:R-:W-:Y:S01]  /*34f0*/  ISETP.GT.AND P1, PT, R3, R4.reuse, PT ;  /* 0x000000040300720c */ /* 0x080fe20003f24270 */
[C---:B------:R-:W-:Y:S02]  /*3500*/  VIADD R3, R2.reuse, 0x8 ;  /* 0x0000000802037836 */ /* 0x040fe40000000000 */
[----:B------:R-:W0:Y:S03]  /*3510*/  SHFL.DOWN PT, R0, R5, 0x4, R4 ;  /* 0x0880000005007989 */ /* 0x000e2600000e0004 */
[----:B------:R-:W-:Y:S01]  /*3520*/  ISETP.GT.AND P2, PT, R3, R4, PT ;  /* 0x000000040300720c */ /* 0x000fe20003f44270 */
[----:B------:R-:W-:Y:S01]  /*3530*/  VIADD R3, R2, 0x10 ;  /* 0x0000001002037836 */ /* 0x000fe20000000000 */
[----:B0-----:R-:W-:-:S05]  /*3540*/  FSETP.GEU.AND P0, PT, R5, R0, PT ;  /* 0x000000000500720b */ /* 0x001fca0003f0e000 */
[----:B------:R-:W-:Y:S02]  /*3550*/  @!P1 FSEL R5, R0, R5, !P0 ;  /* 0x0000000500059208 */ /* 0x000fe40004000000 */
[----:B------:R-:W-:-:S03]  /*3560*/  ISETP.NE.AND P0, PT, R2, RZ, PT ;  /* 0x000000ff0200720c */ /* 0x000fc60003f05270 */
[----:B------:R-:W0:Y:S10]  /*3570*/  SHFL.DOWN PT, R0, R5, 0x8, R4 ;  /* 0x0900000005007989 */ /* 0x000e3400000e0004 */
[----:B------:R-:W1:Y:S01]  /*3580*/  @!P0 S2R R6, SR_CgaCtaId ;  /* 0x0000000000068919 */ /* 0x000e620000008800 */
[----:B------:R-:W-:-:S04]  /*3590*/  @!P0 SHF.R.U32.HI R2, RZ, 0x3, R7 ;  /* 0x00000003ff028819 */ /* 0x000fc80000011607 */
[----:B------:R-:W-:Y:S02]  /*35a0*/  @!P0 LOP3.LUT R2, R2, 0x7c, RZ, 0xc0, !PT ;  /* 0x0000007c02028812 */ /* 0x000fe400078ec0ff */
[----:B0-----:R-:W-:-:S04]  /*35b0*/  FSETP.GEU.AND P1, PT, R5, R0, PT ;  /* 0x000000000500720b */ /* 0x001fc80003f2e000 */
[----:B------:R-:W-:Y:S02]  /*35c0*/  @!P2 FSEL R5, R0, R5, !P1 ;  /* 0x000000050005a208 */ /* 0x000fe40004800000 */
[----:B------:R-:W-:Y:S02]  /*35d0*/  ISETP.GT.AND P2, PT, R3, R4, PT ;  /* 0x000000040300720c */ /* 0x000fe40003f44270 */
[----:B------:R-:W-:Y:S01]  /*35e0*/  @!P0 MOV R3, 0x400 ;  /* 0x0000040000038802 */ /* 0x000fe20000000f00 */
[----:B------:R-:W0:Y:S03]  /*35f0*/  SHFL.DOWN PT, R0, R5, 0x10, R4 ;  /* 0x0a00000005007989 */ /* 0x000e2600000e0004 */
        /* <DEDUP_REMOVED lines=37> */
.L_x_30:
[----:B------:R-:W0:Y:S01]  /*3850*/  S2R R8, SR_TID.X ;  /* 0x0000000000087919 */ /* 0x000e220000002100 */
[----:B------:R-:W0:Y:S02]  /*3860*/  LDC.64 R2, c[0x0][0x380] ;  /* 0x0000e000ff027b82 */ /* 0x000e240000000a00 */
[----:B0-----:R-:W-:-:S05]  /*3870*/  IMAD.WIDE.U32 R2, R8, 0x4, R2 ;  /* 0x0000000408027825 */ /* 0x001fca00078e0002 */
[----:B------:R-:W2:Y:S04]  /*3880*/  LDG.E.CONSTANT R19, desc[UR6][R2.64] ;  /* 0x0000000602137981 */ /* 0x000ea8000c1e9900 */
[----:B------:R-:W2:Y:S04]  /*3890*/  LDG.E.CONSTANT R0, desc[UR6][R2.64+0x400] ;  /* 0x0004000602007981 */ /* 0x000ea8000c1e9900 */
[----:B------:R-:W3:Y:S04]  /*38a0*/  LDG.E.CONSTANT R4, desc[UR6][R2.64+0x800] ;  /* 0x0008000602047981 */ /* 0x000ee8000c1e9900 */
[----:B------:R-:W3:Y:S04]  /*38b0*/  LDG.E.CONSTANT R5, desc[UR6][R2.64+0xc00] ;  /* 0x000c000602057981 */ /* 0x000ee8000c1e9900 */
[----:B------:R-:W4:Y:S04]  /*38c0*/  LDG.E.CONSTANT R6, desc[UR6][R2.64+0x1000] ;  /* 0x0010000602067981 */ /* 0x000f28000c1e9900 */
[----:B------:R-:W4:Y:S04]  /*38d0*/  LDG.E.CONSTANT R7, desc[UR6][R2.64+0x1400] ;  /* 0x0014000602077981 */ /* 0x000f28000c1e9900 */
[----:B------:R-:W5:Y:S04]  /*38e0*/  LDG.E.CONSTANT R9, desc[UR6][R2.64+0x1800] ;  /* 0x0018000602097981 */ /* 0x000f68000c1e9900 */
        /* <DEDUP_REMOVED lines=8> */
[----:B------:R-:W5:Y:S01]  /*3970*/  LDG.E.CONSTANT R18, desc[UR6][R2.64+0x3c00] ;  /* 0x003c000602127981 */ /* 0x000f62000c1e9900 */
[----:B--2---:R-:W-:-:S04]  /*3980*/  FSETP.GEU.AND P0, PT, R19, R0, PT ;  /* 0x000000001300720b */ /* 0x004fc80003f0e000 */
[----:B------:R-:W-:Y:S02]  /*3990*/  FSEL R0, R0, R19, !P0 ;  /* 0x0000001300007208 */ /* 0x000fe40004000000 */
[----:B---3--:R-:W-:-:S04]  /*39a0*/  FSETP.GEU.AND P1, PT, R4, R5, PT ;  /* 0x000000050400720b */ /* 0x008fc80003f2e000 */
[----:B------:R-:W-:Y:S02]  /*39b0*/  FSEL R5, R5, R4, !P1 ;  /* 0x0000000405057208 */ /* 0x000fe40004800000 */
[----:B----4-:R-:W-:-:S04]  /*39c0*/  FSETP.GEU.AND P2, PT, R6, R7, PT ;  /* 0x000000070600720b */ /* 0x010fc80003f4e000 */
[----:B------:R-:W-:Y:S02]  /*39d0*/  FSEL R6, R7, R6, !P2 ;  /* 0x0000000607067208 */ /* 0x000fe40005000000 */
[----:B-----5:R-:W-:-:S04]  /*39e0*/  FSETP.GEU.AND P3, PT, R9, R10, PT ;  /* 0x0000000a0900720b */ /* 0x020fc80003f6e000 */
[----:B------:R-:W-:Y:S02]  /*39f0*/  FSEL R9, R10, R9, !P3 ;  /* 0x000000090a097208 */ /* 0x000fe40005800000 */
[----:B------:R-:W-:-:S04]  /*3a00*/  FSETP.GEU.AND P0, PT, R11, R12, PT ;  /* 0x0000000c0b00720b */ /* 0x000fc80003f0e000 */
[----:B------:R-:W-:Y:S02]  /*3a10*/  FSEL R11, R12, R11, !P0 ;  /* 0x0000000b0c0b7208 */ /* 0x000fe40004000000 */
[----:B------:R-:W-:Y:S02]  /*3a20*/  FSETP.GEU.AND P0, PT, R0, R5, PT ;  /* 0x000000050000720b */ /* 0x000fe40003f0e000 */
[----:B------:R-:W-:Y:S02]  /*3a30*/  FSETP.GEU.AND P1, PT, R13, R14, PT ;  /* 0x0000000e0d00720b */ /* 0x000fe40003f2e000 */
[----:B------:R-:W-:Y:S02]  /*3a40*/  FSEL R0, R5, R0, !P0 ;  /* 0x0000000005007208 */ /* 0x000fe40004000000 */
[----:B------:R-:W-:Y:S02]  /*3a50*/  FSEL R14, R14, R13, !P1 ;  /* 0x0000000d0e0e7208 */ /* 0x000fe40004800000 */
[----:B------:R-:W-:-:S02]  /*3a60*/  FSETP.GEU.AND P1, PT, R6, R9, PT ;  /* 0x000000090600720b */ /* 0x000fc40003f2e000 */
[----:B------:R-:W-:Y:S02]  /*3a70*/  FSETP.GEU.AND P2, PT, R15, R16, PT ;  /* 0x000000100f00720b */ /* 0x000fe40003f4e000 */
[----:B------:R-:W-:Y:S02]  /*3a80*/  FSEL R9, R9, R6, !P1 ;  /* 0x0000000609097208 */ /* 0x000fe40004800000 */
[----:B------:R-:W-:Y:S02]  /*3a90*/  FSEL R15, R16, R15, !P2 ;  /* 0x0000000f100f7208 */ /* 0x000fe40005000000 */
[----:B------:R-:W-:Y:S02]  /*3aa0*/  FSETP.GEU.AND P2, PT, R11, R14, PT ;  /* 0x0000000e0b00720b */ /* 0x000fe40003f4e000 */
[----:B------:R-:W-:Y:S02]  /*3ab0*/  FSETP.GEU.AND P3, PT, R17, R18, PT ;  /* 0x000000121100720b */ /* 0x000fe40003f6e000 */
[----:B------:R-:W-:-:S02]  /*3ac0*/  FSEL R11, R14, R11, !P2 ;  /* 0x0000000b0e0b7208 */ /* 0x000fc40005000000 */
[----:B------:R-:W-:Y:S02]  /*3ad0*/  FSEL R18, R18, R17, !P3 ;  /* 0x0000001112127208 */ /* 0x000fe40005800000 */
[----:B------:R-:W-:Y:S02]  /*3ae0*/  FSETP.GEU.AND P0, PT, R0, R9, PT ;  /* 0x000000090000720b */ /* 0x000fe40003f0e000 */
[----:B------:R-:W-:Y:S02]  /*3af0*/  FSETP.GEU.AND P3, PT, R15, R18, PT ;  /* 0x000000120f00720b */ /* 0x000fe40003f6e000 */
[----:B------:R-:W-:Y:S02]  /*3b00*/  FSEL R0, R9, R0, !P0 ;  /* 0x0000000009007208 */ /* 0x000fe40004000000 */
[----:B------:R-:W-:-:S04]  /*3b10*/  FSEL R18, R18, R15, !P3 ;  /* 0x0000000f12127208 */ /* 0x000fc80005800000 */
[----:B------:R-:W-:-:S04]  /*3b20*/  FSETP.GEU.AND P1, PT, R11, R18, PT ;  /* 0x000000120b00720b */ /* 0x000fc80003f2e000 */
[----:B------:R-:W-:Y:S01]  /*3b30*/  FSEL R5, R18, R11, !P1 ;  /* 0x0000000b12057208 */ /* 0x000fe20004800000 */
[----:B------:R-:W-:Y:S01]  /*3b40*/  IMAD.MOV.U32 R11, RZ, RZ, 0x1000 ;  /* 0x00001000ff0b7424 */ /* 0x000fe200078e00ff */
[----:B------:R-:W-:Y:S02]  /*3b50*/  ISETP.GE.U32.AND P1, PT, R20, 0x2000, PT ;  /* 0x000020001400780c */ /* 0x000fe40003f26070 */
[----:B------:R-:W-:-:S04]  /*3b60*/  FSETP.GEU.AND P0, PT, R0, R5, PT ;  /* 0x000000050000720b */ /* 0x000fc80003f0e000 */
[----:B------:R-:W-:-:S07]  /*3b70*/  FSEL R0, R5, R0, !P0 ;  /* 0x0000000005007208 */ /* 0x000fce0004000000 */
[----:B------:R-:W-:Y:S05]  /*3b80*/  @!P1 BRA `(.L_x_44) ;  /* 0x0000000000ec9947 */ /* 0x000fea0003800000 */
[----:B------:R-:W0:Y:S01]  /*3b90*/  LDC R7, c[0x0][0x390] ;  /* 0x0000e400ff077b82 */ /* 0x000e220000000800 */
[----:B------:R-:W-:Y:S02]  /*3ba0*/  VIADD R6, R20, 0xfffff000 ;  /* 0xfffff00014067836 */ /* 0x000fe40000000000 */
[----:B------:R-:W-:-:S07]  /*3bb0*/  IMAD.MOV.U32 R11, RZ, RZ, 0x1000 ;  /* 0x00001000ff0b7424 */ /* 0x000fce00078e00ff */
.L_x_46:
[----:B------:R-:W-:-:S05]  /*3bc0*/  IMAD.WIDE R4, R11, 0x4, R2 ;  /* 0x000000040b047825 */ /* 0x000fca00078e0202 */
        /* <DEDUP_REMOVED lines=15> */
[----:B------:R1:W5:Y:S01]  /*3cc0*/  LDG.E.CONSTANT R16, desc[UR6][R4.64+0x3c00] ;  /* 0x003c000604107981 */ /* 0x000362000c1e9900 */
        /* <DEDUP_REMOVED lines=16> */
[----:B------:R-:W-:Y:S01]  /*3dd0*/  FSEL R23, R23, R20, !P1 ;  /* 0x0000001417177208 */ /* 0x000fe20004800000 */
[----:B0-----:R-:W-:Y:S01]  /*3de0*/  IMAD.MOV.U32 R20, RZ, RZ, R7 ;  /* 0x000000ffff147224 */ /* 0x001fe200078e0007 */
[----:B------:R-:W-:Y:S02]  /*3df0*/  FSEL R10, R13, R10, !P2 ;  /* 0x0000000a0d0a7208 */ /* 0x000fe40005000000 */
[----:B------:R-:W-:Y:S01]  /*3e00*/  FSETP.GEU.AND P2, PT, R24, R15, PT ;  /* 0x0000000f1800720b */ /* 0x000fe20003f4e000 */
[----:B-1----:R-:W-:Y:S01]  /*3e10*/  IMAD.IADD R4, R20, 0x1, -R11 ;  /* 0x0000000114047824 */ /* 0x002fe200078e0a0b */
        /* <DEDUP_REMOVED lines=18> */
.L_x_44:
        /* <DEDUP_REMOVED lines=20> */
.L_x_50:
        /* <DEDUP_REMOVED lines=9> */
.L_x_49:
[----:B------:R-:W-:Y:S05]  /*4110*/  BSYNC.RECONVERGENT B2 ;  /* 0x0000000000027941 */ /* 0x000fea0003800200 */
.L_x_48:
        /* <DEDUP_REMOVED lines=16> */
.L_x_53:
        /* <DEDUP_REMOVED lines=62> */
.L_x_52:
[----:B------:R-:W-:Y:S05]  /*4600*/  BSYNC.RECONVERGENT B2 ;  /* 0x0000000000027941 */ /* 0x000fea0003800200 */
.L_x_51:
        /* <DEDUP_REMOVED lines=37> */
.L_x_55:
[----:B------:R-:W-:Y:S05]  /*4860*/  BSYNC.RECONVERGENT B2 ;  /* 0x0000000000027941 */ /* 0x000fea0003800200 */
.L_x_54:
[----:B------:R-:W-:-:S13]  /*4870*/  ISETP.LT.OR P0, PT, R10, R9, P0 ;  /* 0x000000090a00720c */ /* 0x000fda0000701670 */
[----:B------:R-:W-:Y:S05]  /*4880*/  @!P0 BRA `(.L_x_47) ;  /* 0x0000000000388947 */ /* 0x000fea0003800000 */
[----:B------:R-:W0:Y:S01]  /*4890*/  LDC.64 R4, c[0x0][0x380] ;  /* 0x0000e000ff047b82 */ /* 0x000e220000000a00 */
[----:B------:R-:W2:Y:S04]  /*48a0*/  LDG.E.CONSTANT R7, desc[UR6][R2.64+-0x400] ;  /* 0xfffc000602077981 */ /* 0x000ea8000c1e9900 */
[----:B------:R-:W3:Y:S01]  /*48b0*/  LDG.E.CONSTANT R9, desc[UR6][R2.64] ;  /* 0x0000000602097981 */ /* 0x000ee2000c1e9900 */
[----:B0-----:R-:W-:-:S03]  /*48c0*/  IMAD.WIDE.U32 R4, R11, 0x4, R4 ;  /* 0x000000040b047825 */ /* 0x001fc600078e0004 */
[----:B------:R-:W4:Y:S04]  /*48d0*/  LDG.E.CONSTANT R11, desc[UR6][R2.64+0x400] ;  /* 0x00040006020b7981 */ /* 0x000f28000c1e9900 */
        /* <DEDUP_REMOVED lines=9> */
.L_x_47:
[----:B------:R-:W-:Y:S05]  /*4970*/  BSYNC.RECONVERGENT B1 ;  /* 0x0000000000017941 */ /* 0x000fea0003800200 */
.L_x_45:
[----:B------:R-:W0:Y:S01]  /*4980*/  S2R R6, SR_LANEID ;  /* 0x0000000000067919 */ /* 0x000e220000000000 */
[----:B------:R-:W-:-:S05]  /*4990*/  IMAD.MOV.U32 R3, RZ, RZ, R0 ;  /* 0x000000ffff037224 */ /* 0x000fca00078e0000 */
        /* <DEDUP_REMOVED lines=51> */
[----:B------:R-:W-:-:S09]  /*4cd0*/  FSEL R0, R9, R0, !P1 ;  /* 0x0000000009007208 */ /* 0x000fd20004800000 */
.L_x_17:
[----:B------:R-:W-:Y:S05]  /*4ce0*/  BSYNC.RECONVERGENT B0 ;  /* 0x0000000000007941 */ /* 0x000fea0003800200 */
.L_x_1:
[----:B------:R-:W-:Y:S05]  /*4cf0*/  @P0 EXIT ;  /* 0x000000000000094d */ /* 0x000fea0003800000 */
[----:B------:R-:W0:Y:S01]  /*4d00*/  LDCU UR4, c[0x0][0x398] ;  /* 0x00007300ff0477ac */ /* 0x000e220008000800 */
[----:B------:R-:W1:Y:S01]  /*4d10*/  LDC.64 R2, c[0x0][0x388] ;  /* 0x0000e200ff027b82 */ /* 0x000e620000000a00 */
[----:B0-----:R-:W-:-:S04]  /*4d20*/  FSETP.GT.AND P0, PT, R0, UR4, PT ;  /* 0x0000000400007c0b */ /* 0x001fc8000bf04000 */
[----:B------:R-:W-:-:S05]  /*4d30*/  FSEL R5, R0, UR4, P0 ;  /* 0x0000000400057c08 */ /* 0x000fca0008000000 */
[----:B-1----:R-:W-:Y:S01]  /*4d40*/  STG.E desc[UR6][R2.64], R5 ;  /* 0x0000000502007986 */ /* 0x002fe2000c101906 */
[----:B------:R-:W-:Y:S05]  /*4d50*/  EXIT ;  /* 0x000000000000794d */ /* 0x000fea0003800000 */
.L_x_56:
[----:B------:R-:W-:-:S00]  /*4d60*/  BRA `(.L_x_56) ;  /* 0xfffffffc00fc7947 */ /* 0x000fc0000383ffff */
[----:B------:R-:W-:-:S00]  /*4d70*/  NOP ;  /* 0x0000000000007918 */ /* 0x000fc00000000000 */
        /* <DEDUP_REMOVED lines=8> */
.L_x_149:


//--------------------- .text._ZN3cub18CUB_300001_SM_10006detail6reduce18DeviceReduceKernelINS2_10policy_hubIfjN4cuda3__47maximumIvEEE10Policy1000EPfjS8_fNS5_3std3__410__identityEEEvT0_PT3_T1_NS0_13GridEvenShareISI_EET2_T4_ --------------------------
	.section	.text._ZN3cub18CUB_300001_SM_10006detail6reduce18DeviceReduceKernelINS2_10policy_hubIfjN4cuda3__47maximumIvEEE10Policy1000EPfjS8_fNS5_3std3__410__identityEEEvT0_PT3_T1_NS0_13GridEvenShareISI_EET2_T4_,"ax",@progbits
	.align	128
        .global         _ZN3cub18CUB_300001_SM_10006detail6reduce18DeviceReduceKernelINS2_10policy_hubIfjN4cuda3__47maximumIvEEE10Policy1000EPfjS8_fNS5_3std3__410__identityEEEvT0_PT3_T1_NS0_13GridEvenShareISI_EET2_T4_
        .type           _ZN3cub18CUB_300001_SM_10006detail6reduce18DeviceReduceKernelINS2_10policy_hubIfjN4cuda3__47maximumIvEEE10Policy1000EPfjS8_fNS5_3std3__410__identityEEEvT0_PT3_T1_NS0_13GridEvenShareISI_EET2_T4_,@function
        .size           _ZN3cub18CUB_300001_SM_10006detail6reduce18DeviceReduceKernelINS2_10policy_hubIfjN4cuda3__47maximumIvEEE10Policy1000EPfjS8_fNS5_3std3__410__identityEEEvT0_PT3_T1_NS0_13GridEvenShareISI_EET2_T4_,(.L_x_150 - _ZN3cub18CUB_300001_SM_10006detail6reduce18DeviceReduceKernelINS2_10policy_hubIfjN4cuda3__47maximumIvEEE10Policy1000EPfjS8_fNS5_3std3__410__identityEEEvT0_PT3_T1_NS0_13GridEvenShareISI_EET2_T4_)
        .other          _ZN3cub18CUB_300001_SM_10006detail6reduce18DeviceReduceKernelINS2_10policy_hubIfjN4cuda3__47maximumIvEEE10Policy1000EPfjS8_fNS5_3std3__410__identityEEEvT0_PT3_T1_NS0_13GridEvenShareISI_EET2_T4_,@"STO_CUDA_ENTRY STV_DEFAULT"
_ZN3cub18CUB_300001_SM_10006detail6reduce18DeviceReduceKernelINS2_10policy_hubIfjN4cuda3__47maximumIvEEE10Policy1000EPfjS8_fNS5_3std3__410__identityEEEvT0_PT3_T1_NS0_13GridEvenShareISI_EET2_T4_:
.text._ZN3cub18CUB_300001_SM_10006detail6reduce18DeviceReduceKernelINS2_10policy_hubIfjN4cuda3__47maximumIvEEE10Policy1000EPfjS8_fNS5_3std3__410__identityEEEvT0_PT3_T1_NS0_13GridEvenShareISI_EET2_T4_:
[----:B------:R-:W-:Y:S01]  /*0000*/  LDC R1, c[0x0][0x37c] ;  /* 0x0000df00ff017b82 */ /* 0x000fe20000000800 */
[----:B------:R-:W0:Y:S01]  /*0010*/  S2R R0, SR_CTAID.X ;  /* 0x0000000000007919 */ /* 0x000e220000002500 */
[----:B------:R-:W1:Y:S01]  /*0020*/  LDCU UR4, c[0x0][0x380] ;  /* 0x00007000ff0477ac */ /* 0x000e620008000800 */
[----:B------:R-:W-:Y:S01]  /*0030*/  BSSY.RECONVERGENT B0, `(.L_x_57) ;  /* 0x0000360000007945 */ /* 0x000fe20003800200 */
[----:B------:R-:W2:Y:S01]  /*0040*/  LDCU UR5, c[0x0][0x3ac] ;  /* 0x00007580ff0577ac */ /* 0x000ea20008000800 */
[----:B------:R-:W3:Y:S01]  /*0050*/  LDCU.64 UR8, c[0x0][0x358] ;  /* 0x00006b00ff0877ac */ /* 0x000ee20008000a00 */
[----:B-1----:R-:W-:Y:S02]  /*0060*/  ULOP3.LUT UP0, URZ, UR4, 0xf, URZ, 0xc0, !UPT ;  /* 0x0000000f04ff7892 */ /* 0x002fe4000f80c0ff */
[----:B--2---:R-:W-:Y:S01]  /*0070*/  USHF.L.U32 UR5, UR5, 0xc, URZ ;  /* 0x0000000c05057899 */ /* 0x004fe200080006ff */
[----:B0-----:R-:W-:-:S06]  /*0080*/  IMAD.SHL.U32 R23, R0, 0x1000, RZ ;  /* 0x0000100000177824 */ /* 0x001fcc00078e00ff */
[----:B---3--:R-:W-:Y:S05]  /*0090*/  BRA.U UP0, `(.L_x_58) ;  /* 0x0000001900847547 */ /* 0x008fea000b800000 */
[----:B------:R-:W0:Y:S02]  /*00a0*/  LDC R26, c[0x0][0x3a8] ;  /* 0x0000ea00ff1a7b82 */ /* 0x000e240000000800 */
[----:B0-----:R-:W-:-:S05]  /*00b0*/  IMAD R3, R0, -0x1000, R26 ;  /* 0xfffff00000037824 */ /* 0x001fca00078e021a */
[----:B------:R-:W-:-:S13]  /*00c0*/  ISETP.GT.U32.AND P0, PT, R3, 0xfff, PT ;  /* 0x00000fff0300780c */ /* 0x000fda0003f04070 */
[----:B------:R-:W-:Y:S05]  /*00d0*/  @P0 BRA `(.L_x_59) ;  /* 0x0000000c00100947 */ /* 0x000fea0003800000 */
[----:B------:R-:W0:Y:S01]  /*00e0*/  S2R R2, SR_TID.X ;  /* 0x0000000000027919 */ /* 0x000e220000002100 */
[----:B------:R-:W-:Y:S01]  /*00f0*/  BSSY.RECONVERGENT B1, `(.L_x_60) ;  /* 0x000000a000017945 */ /* 0x000fe20003800200 */
[----:B------:R-:W-:Y:S01]  /*0100*/  IMAD.MOV.U32 R6, RZ, RZ, RZ ;  /* 0x000000ffff067224 */ /* 0x000fe200078e00ff */
[----:B0-----:R-:W-:Y:S01]  /*0110*/  ISETP.GE.U32.AND P0, PT, R2, R3, PT ;  /* 0x000000030200720c */ /* 0x001fe20003f06070 */
[----:B------:R-:W-:-:S12]  /*0120*/  IMAD.MOV.U32 R11, RZ, RZ, R2 ;  /* 0x000000ffff0b7224 */ /* 0x000fd800078e0002 */
[----:B------:R-:W-:Y:S05]  /*0130*/  @P0 BRA `(.L_x_61) ;  /* 0x0000000000140947 */ /* 0x000fea0003800000 */
[----:B------:R-:W0:Y:S01]  /*0140*/  LDC.64 R6, c[0x0][0x380] ;  /* 0x0000e000ff067b82 */ /* 0x000e220000000a00 */
[----:B------:R-:W-:-:S04]  /*0150*/  IMAD R5, R0, 0x1000, R2 ;  /* 0x0000100000057824 */ /* 0x000fc800078e0202 */
[----:B0-----:R-:W-:-:S06]  /*0160*/  IMAD.WIDE.U32 R6, R5, 0x4, R6 ;  /* 0x0000000405067825 */ /* 0x001fcc00078e0006 */
[----:B------:R0:W5:Y:S01]  /*0170*/  LDG.E.CONSTANT R6, desc[UR8][R6.64] ;  /* 0x0000000806067981 */ /* 0x000162000c1e9900 */
[----:B------:R-:W-:-:S07]  /*0180*/  VIADD R11, R2, 0x100 ;  /* 0x00000100020b7836 */ /* 0x000fce0000000000 */
.L_x_61:
[----:B------:R-:W-:Y:S05]  /*0190*/  BSYNC.RECONVERGENT B1 ;  /* 0x0000000000017941 */ /* 0x000fea0003800200 */
.L_x_60:
[----:B------:R-:W-:Y:S01]  /*01a0*/  ISETP.GE.U32.AND P0, PT, R11, R3, PT ;  /* 0x000000030b00720c */ /* 0x000fe20003f06070 */
[----:B------:R-:W-:-:S12]  /*01b0*/  BSSY.RECONVERGENT B1, `(.L_x_62) ;  /* 0x0000035000017945 */ /* 0x000fd80003800200 */
[----:B------:R-:W-:Y:S05]  /*01c0*/  @P0 BRA `(.L_x_63) ;  /* 0x0000000000cc0947 */ /* 0x000fea0003800000 */
[----:B------:R-:W-:Y:S01]  /*01d0*/  LOP3.LUT R5, RZ, R11, RZ, 0x33, !PT ;  /* 0x0000000bff057212 */ /* 0x000fe200078e33ff */
[----:B------:R-:W-:Y:S04]  /*01e0*/  BSSY.RECONVERGENT B2, `(.L_x_64) ;  /* 0x0000015000027945 */ /* 0x000fe80003800200 */
[----:B------:R-:W-:-:S04]  /*01f0*/  IMAD.IADD R5, R5, 0x1, R26 ;  /* 0x0000000105057824 */ /* 0x000fc800078e021a */
[----:B0-----:R-:W-:Y:S01]  /*0200*/  IMAD R7, R0, -0x1000, R5 ;  /* 0xfffff00000077824 */ /* 0x001fe200078e0205 */
[----:B------:R-:W-:-:S04]  /*0210*/  LOP3.LUT R4, R5, 0x300, RZ, 0xc0, !PT ;  /* 0x0000030005047812 */ /* 0x000fc800078ec0ff */
[----:B------:R-:W-:Y:S02]  /*0220*/  ISETP.NE.AND P0, PT, R4, 0x300, PT ;  /* 0x000003000400780c */ /* 0x000fe40003f05270 */
[----:B------:R-:W-:-:S11]  /*0230*/  ISETP.GE.U32.AND P2, PT, R7, 0x300, PT ;  /* 0x000003000700780c */ /* 0x000fd60003f46070 */
[----:B------:R-:W-:Y:S05]  /*0240*/  @!P0 BRA `(.L_x_65) ;  /* 0x0000000000388947 */ /* 0x000fea0003800000 */
[----:B------:R-:W0:Y:S01]  /*0250*/  LDC.64 R8, c[0x0][0x380] ;  /* 0x0000e000ff087b82 */ /* 0x000e220000000a00 */
[----:B------:R-:W-:Y:S01]  /*0260*/  LEA.HI R4, R5, 0x1, RZ, 0x18 ;  /* 0x0000000105047811 */ /* 0x000fe200078fc0ff */
[----:B------:R-:W-:-:S03]  /*0270*/  IMAD R7, R0, 0x1000, R11 ;  /* 0x0000100000077824 */ /* 0x000fc600078e020b */
[----:B------:R-:W-:-:S05]  /*0280*/  LOP3.LUT R4, R4, 0x3, RZ, 0xc0, !PT ;  /* 0x0000000304047812 */ /* 0x000fca00078ec0ff */
[----:B------:R-:W-:-:S07]  /*0290*/  IMAD.MOV R10, RZ, RZ, -R4 ;  /* 0x000000ffff0a7224 */ /* 0x000fce00078e0a04 */
.L_x_66:
[----:B0-----:R-:W-:-:S06]  /*02a0*/  IMAD.WIDE.U32 R4, R7, 0x4, R8 ;  /* 0x0000000407047825 */ /* 0x001fcc00078e0008 */
[----:B------:R-:W2:Y:S01]  /*02b0*/  LDG.E.CONSTANT R5, desc[UR8][R4.64] ;  /* 0x0000000804057981 */ /* 0x000ea2000c1e9900 */
[----:B------:R-:W-:Y:S02]  /*02c0*/  VIADD R10, R10, 0x1 ;  /* 0x000000010a0a7836 */ /* 0x000fe40000000000 */
[----:B------:R-:W-:Y:S02]  /*02d0*/  VIADD R11, R11, 0x100 ;  /* 0x000001000b0b7836 */ /* 0x000fe40000000000 */
[----:B------:R-:W-:Y:S01]  /*02e0*/  VIADD R7, R7, 0x100 ;  /* 0x0000010007077836 */ /* 0x000fe20000000000 */
[----:B------:R-:W-:Y:S02]  /*02f0*/  ISETP.NE.AND P1, PT, R10, RZ, PT ;  /* 0x000000ff0a00720c */ /* 0x000fe40003f25270 */
[----:B--2--5:R-:W-:-:S04]  /*0300*/  FSETP.GEU.AND P0, PT, R6, R5, PT ;  /* 0x000000050600720b */ /* 0x024fc80003f0e000 */
[----:B------:R-:W-:-:S07]  /*0310*/  FSEL R6, R5, R6, !P0 ;  /* 0x0000000605067208 */ /* 0x000fce0004000000 */
[----:B------:R-:W-:Y:S05]  /*0320*/  @P1 BRA `(.L_x_66) ;  /* 0xfffffffc00dc1947 */ /* 0x000fea000383ffff */
.L_x_65:
[----:B------:R-:W-:Y:S05]  /*0330*/  BSYNC.RECONVERGENT B2 ;  /* 0x0000000000027941 */ /* 0x000fea0003800200 */
.L_x_64:
[----:B------:R-:W-:Y:S05]  /*0340*/  @!P2 BRA `(.L_x_63) ;  /* 0x00000000006ca947 */ /* 0x000fea0003800000 */
[----:B------:R-:W0:Y:S01]  /*0350*/  LDC.64 R4, c[0x0][0x380] ;  /* 0x0000e000ff047b82 */ /* 0x000e220000000a00 */
[----:B------:R-:W-:Y:S02]  /*0360*/  VIADD R7, R11, 0x200 ;  /* 0x000002000b077836 */ /* 0x000fe40000000000 */
[----:B------:R-:W-:-:S07]  /*0370*/  IMAD R17, R0, 0x1000, R11 ;  /* 0x0000100000117824 */ /* 0x000fce00078e020b */
.L_x_67:
[----:B0-----:R-:W-:-:S04]  /*0380*/  IMAD.WIDE.U32 R8, R17, 0x4, R4 ;  /* 0x0000000411087825 */ /* 0x001fc800078e0004 */
[C---:B------:R-:W-:Y:S02]  /*0390*/  VIADD R11, R17.reuse, 0x100 ;  /* 0x00000100110b7836 */ /* 0x040fe40000000000 */
[----:B------:R0:W2:Y:S01]  /*03a0*/  LDG.E.CONSTANT R9, desc[UR8][R8.64] ;  /* 0x0000000808097981 */ /* 0x0000a2000c1e9900 */
[----:B------:R-:W-:Y:S02]  /*03b0*/  VIADD R13, R17, 0x200 ;  /* 0x00000200110d7836 */ /* 0x000fe40000000000 */
[----:B------:R-:W-:-:S04]  /*03c0*/  IMAD.WIDE.U32 R10, R11, 0x4, R4 ;  /* 0x000000040b0a7825 */ /* 0x000fc800078e0004 */
[--C-:B------:R-:W-:Y:S02]  /*03d0*/  IMAD.WIDE.U32 R12, R13, 0x4, R4.reuse ;  /* 0x000000040d0c7825 */ /* 0x100fe400078e0004 */
[----:B------:R-:W3:Y:S02]  /*03e0*/  LDG.E.CONSTANT R11, desc[UR8][R10.64] ;  /* 0x000000080a0b7981 */ /* 0x000ee4000c1e9900 */
[----:B------:R-:W-:Y:S02]  /*03f0*/  VIADD R15, R17, 0x300 ;  /* 0x00000300110f7836 */ /* 0x000fe40000000000 */
[----:B------:R-:W4:Y:S02]  /*0400*/  LDG.E.CONSTANT R13, desc[UR8][R12.64] ;  /* 0x000000080c0d7981 */ /* 0x000f24000c1e9900 */
[----:B------:R-:W-:-:S06]  /*0410*/  IMAD.WIDE.U32 R14, R15, 0x4, R4 ;  /* 0x000000040f0e7825 */ /* 0x000fcc00078e0004 */
[----:B------:R-:W4:Y:S01]  /*0420*/  LDG.E.CONSTANT R15, desc[UR8][R14.64] ;  /* 0x000000080e0f7981 */ /* 0x000f22000c1e9900 */
[C---:B0-----:R-:W-:Y:S02]  /*0430*/  VIADD R8, R7.reuse, 0x200 ;  /* 0x0000020007087836 */ /* 0x041fe40000000000 */
[----:B------:R-:W-:Y:S02]  /*0440*/  VIADD R7, R7, 0x400 ;  /* 0x0000040007077836 */ /* 0x000fe40000000000 */
[----:B------:R-:W-:Y:S01]  /*0450*/  VIADD R17, R17, 0x400 ;  /* 0x0000040011117836 */ /* 0x000fe20000000000 */
        /* <DEDUP_REMOVED lines=8> */
[----:B------:R-:W-:Y:S01]  /*04e0*/  FSEL R6, R15, R6, !P0 ;  /* 0x000000060f067208 */ /* 0x000fe20004000000 */
[----:B------:R-:W-:Y:S08]  /*04f0*/  @!P1 BRA `(.L_x_67) ;  /* 0xfffffffc00a09947 */ /* 0x000ff0000383ffff */
.L_x_63:
[----:B------:R-:W-:Y:S05]  /*0500*/  BSYNC.RECONVERGENT B1 ;  /* 0x0000000000017941 */ /* 0x000fea0003800200 */
.L_x_62:
[----:B------:R-:W-:Y:S01]  /*0510*/  ISETP.GE.U32.AND P0, PT, R3, 0x100, PT ;  /* 0x000001000300780c */ /* 0x000fe20003f06070 */
[----:B-----5:R-:W-:-:S12]  /*0520*/  IMAD.MOV.U32 R10, RZ, RZ, R6 ;  /* 0x000000ffff0a7224 */ /* 0x020fd800078e0006 */
[----:B------:R-:W-:Y:S05]  /*0530*/  @!P0 BRA `(.L_x_68) ;  /* 0x0000000000dc8947 */ /* 0x000fea0003800000 */
[----:B------:R-:W1:Y:S01]  /*0540*/  S2R R8, SR_LANEID ;  /* 0x0000000000087919 */ /* 0x000e620000000000 */
[----:B------:R-:W2:Y:S02]  /*0550*/  SHFL.DOWN PT, R3, R10, 0x1, 0x1f ;  /* 0x08201f000a037f89 */ /* 0x000ea400000e0000 */
[----:B--2---:R-:W-:Y:S02]  /*0560*/  FSETP.GEU.AND P1, PT, R10, R3, PT ;  /* 0x000000030a00720b */ /* 0x004fe40003f2e000 */
[C---:B-1----:R-:W-:Y:S02]  /*0570*/  ISETP.GT.AND P0, PT, R8.reuse, 0x1e, PT ;  /* 0x0000001e0800780c */ /* 0x042fe40003f04270 */
[----:B------:R-:W-:Y:S02]  /*0580*/  FSEL R3, R3, R10, !P1 ;  /* 0x0000000a03037208 */ /* 0x000fe40004800000 */
[----:B------:R-:W-:Y:S02]  /*0590*/  ISETP.NE.AND P2, PT, R8, RZ, PT ;  /* 0x000000ff0800720c */ /* 0x000fe40003f45270 */
[----:B------:R-:W-:-:S02]  /*05a0*/  FSEL R3, R10, R3, P0 ;  /* 0x000000030a037208 */ /* 0x000fc40000000000 */
[----:B------:R-:W-:-:S03]  /*05b0*/  ISETP.GT.AND P0, PT, R8, 0x1d, PT ;  /* 0x0000001d0800780c */ /* 0x000fc60003f04270 */
[----:B------:R-:W1:Y:S06]  /*05c0*/  SHFL.DOWN PT, R4, R3, 0x2, 0x1f ;  /* 0x08401f0003047f89 */ /* 0x000e6c00000e0000 */
[----:B0-----:R-:W0:Y:S01]  /*05d0*/  @!P2 S2R R7, SR_CgaCtaId ;  /* 0x000000000007a919 */ /* 0x001e220000008800 */
[----:B------:R-:W-:Y:S02]  /*05e0*/  @!P2 MOV R6, 0x400 ;  /* 0x000004000006a802 */ /* 0x000fe40000000f00 */
[----:B------:R-:W-:-:S04]  /*05f0*/  @!P2 SHF.R.U32.HI R5, RZ, 0x3, R2 ;  /* 0x00000003ff05a819 */ /* 0x000fc80000011602 */
[----:B------:R-:W-:Y:S02]  /*0600*/  @!P2 LOP3.LUT R5, R5, 0x7c, RZ, 0xc0, !PT ;  /* 0x0000007c0505a812 */ /* 0x000fe400078ec0ff */
[----:B-1----:R-:W-:-:S04]  /*0610*/  FSETP.GEU.AND P1, PT, R3, R4, PT ;  /* 0x000000040300720b */ /* 0x002fc80003f2e000 */
[----:B------:R-:W-:Y:S02]  /*0620*/  @!P0 FSEL R3, R4, R3, !P1 ;  /* 0x0000000304038208 */ /* 0x000fe40004800000 */
[----:B------:R-:W-:-:S03]  /*0630*/  ISETP.GT.AND P0, PT, R8, 0x1b, PT ;  /* 0x0000001b0800780c */ /* 0x000fc60003f04270 */
[----:B------:R-:W1:Y:S01]  /*0640*/  SHFL.DOWN PT, R4, R3, 0x4, 0x1f ;  /* 0x08801f0003047f89 */ /* 0x000e6200000e0000 */
[----:B0-----:R-:W-:-:S05]  /*0650*/  @!P2 LEA R6, R7, R6, 0x18 ;  /* 0x000000060706a211 */ /* 0x001fca00078ec0ff */
[----:B------:R-:W-:Y:S01]  /*0660*/  @!P2 IMAD.IADD R5, R5, 0x1, R6 ;  /* 0x000000010505a824 */ /* 0x000fe200078e0206 */
[----:B-1----:R-:W-:-:S04]  /*0670*/  FSETP.GEU.AND P1, PT, R3, R4, PT ;  /* 0x000000040300720b */ /* 0x002fc80003f2e000 */
        /* <DEDUP_REMOVED lines=35> */
.L_x_68:
[----:B------:R-:W-:Y:S01]  /*08b0*/  LOP3.LUT R4, R2, 0x3e0, RZ, 0xc0, !PT ;  /* 0x000003e002047812 */ /* 0x000fe200078ec0ff */
[----:B------:R-:W1:Y:S04]  /*08c0*/  S2R R9, SR_LANEID ;  /* 0x0000000000097919 */ /* 0x000e680000000000 */
[----:B------:R-:W-:Y:S01]  /*08d0*/  VIADD R6, R4, 0x20 ;  /* 0x0000002004067836 */ /* 0x000fe20000000000 */
[----:B------:R-:W-:-:S04]  /*08e0*/  LOP3.LUT R4, RZ, R4, RZ, 0x33, !PT ;  /* 0x00000004ff047212 */ /* 0x000fc800078e33ff */
[----:B------:R-:W-:Y:S01]  /*08f0*/  ISETP.GT.U32.AND P0, PT, R6, R3, PT ;  /* 0x000000030600720c */ /* 0x000fe20003f04070 */
[----:B------:R-:W-:-:S05]  /*0900*/  IMAD.IADD R4, R3, 0x1, R4 ;  /* 0x0000000103047824 */ /* 0x000fca00078e0204 */
[----:B------:R-:W-:-:S05]  /*0910*/  SEL R4, R4, 0x1f, P0 ;  /* 0x0000001f04047807 */ /* 0x000fca0000000000 */
[----:B------:R-:W2:Y:S01]  /*0920*/  SHFL.DOWN PT, R5, R10, 0x1, R4 ;  /* 0x082000000a057989 */ /* 0x000ea200000e0004 */
[C---:B-1----:R-:W-:Y:S01]  /*0930*/  ISETP.GE.AND P0, PT, R9.reuse, R4, PT ;  /* 0x000000040900720c */ /* 0x042fe20003f06270 */
[----:B0-----:R-:W-:Y:S01]  /*0940*/  VIADD R7, R9, 0x2 ;  /* 0x0000000209077836 */ /* 0x001fe20000000000 */
[----:B--2---:R-:W-:-:S11]  /*0950*/  FSETP.GEU.AND P1, PT, R10, R5, PT ;  /* 0x000000050a00720b */ /* 0x004fd60003f2e000 */
        /* <DEDUP_REMOVED lines=34> */
[C---:B------:R-:W-:Y:S02]  /*0b80*/  ISETP.GT.U32.AND P2, PT, R3.reuse, 0x20, PT ;  /* 0x000000200300780c */ /* 0x040fe40003f44070 */
[----:B------:R-:W-:Y:S01]  /*0b90*/  ISETP.GT.U32.AND P1, PT, R3, 0x40, PT ;  /* 0x000000400300780c */ /* 0x000fe20003f24070 */
[----:B0-----:R-:W-:-:S09]  /*0ba0*/  ULEA UR4, UR5, UR4, 0x18 ;  /* 0x0000000405047291 */ /* 0x001fd2000f8ec0ff */
[----:B------:R-:W0:Y:S04]  /*0bb0*/  LDS R5, [UR4+0xc] ;  /* 0x00000c04ff057984 */ /* 0x000e280008000800 */
[----:B------:R-:W1:Y:S04]  /*0bc0*/  LDS.128 R12, [UR4+0x10] ;  /* 0x00001004ff0c7984 */ /* 0x000e680008000c00 */
[----:B------:R-:W2:Y:S01]  /*0bd0*/  LDS.64 R6, [UR4+0x20] ;  /* 0x00002004ff067984 */ /* 0x000ea20008000a00 */
[----:B0-----:R-:W-:-:S04]  /*0be0*/  FSETP.GEU.AND P3, PT, R8, R5, PT ;  /* 0x000000050800720b */ /* 0x001fc80003f6e000 */
[----:B------:R-:W-:Y:S02]  /*0bf0*/  @P2 FSEL R8, R5, R8, !P3 ;  /* 0x0000000805082208 */ /* 0x000fe40005800000 */
[----:B------:R-:W-:Y:S02]  /*0c00*/  ISETP.GT.U32.AND P2, PT, R3, 0x60, PT ;  /* 0x000000600300780c */ /* 0x000fe40003f44070 */
[----:B-1----:R-:W-:-:S04]  /*0c10*/  FSETP.GEU.AND P3, PT, R8, R12, PT ;  /* 0x0000000c0800720b */ /* 0x002fc80003f6e000 */
[----:B------:R-:W-:Y:S02]  /*0c20*/  @P1 FSEL R8, R12, R8, !P3 ;  /* 0x000000080c081208 */ /* 0x000fe40005800000 */
[----:B------:R-:W-:Y:S02]  /*0c30*/  ISETP.GT.U32.AND P1, PT, R3, 0x80, PT ;  /* 0x000000800300780c */ /* 0x000fe40003f24070 */
[----:B------:R-:W-:-:S04]  /*0c40*/  FSETP.GEU.AND P3, PT, R8, R13, PT ;  /* 0x0000000d0800720b */ /* 0x000fc80003f6e000 */
        /* <DEDUP_REMOVED lines=8> */
[----:B--2---:R-:W-:-:S04]  /*0cd0*/  FSETP.GEU.AND P3, PT, R8, R6, PT ;  /* 0x000000060800720b */ /* 0x004fc80003f6e000 */
[----:B------:R-:W-:-:S04]  /*0ce0*/  @P1 FSEL R8, R6, R8, !P3 ;  /* 0x0000000806081208 */ /* 0x000fc80005800000 */
[----:B------:R-:W-:-:S04]  /*0cf0*/  FSETP.GEU.AND P1, PT, R8, R7, PT ;  /* 0x000000070800720b */ /* 0x000fc80003f2e000 */
[----:B------:R-:W-:Y:S01]  /*0d00*/  @P2 FSEL R8, R7, R8, !P1 ;  /* 0x0000000807082208 */ /* 0x000fe20004800000 */
[----:B------:R-:W-:Y:S08]  /*0d10*/  BRA `(.L_x_69) ;  /* 0x0000002800447947 */ /* 0x000ff00003800000 */
.L_x_59:
[----:B------:R-:W0:Y:S01]  /*0d20*/  S2R R2, SR_TID.X ;  /* 0x0000000000027919 */ /* 0x000e220000002100 */
[----:B------:R-:W1:Y:S02]  /*0d30*/  LDCU.64 UR6, c[0x0][0x380] ;  /* 0x00007000ff0677ac */ /* 0x000e640008000a00 */
[----:B-1----:R-:W-:Y:S02]  /*0d40*/  IMAD.U32 R20, RZ, RZ, UR6 ;  /* 0x00000006ff147e24 */ /* 0x002fe4000f8e00ff */
[----:B------:R-:W-:Y:S02]  /*0d50*/  IMAD.U32 R21, RZ, RZ, UR7 ;  /* 0x00000007ff157e24 */ /* 0x000fe4000f8e00ff */
[----:B0-----:R-:W-:-:S04]  /*0d60*/  IMAD R25, R2, 0x4, R23 ;  /* 0x0000000402197824 */ /* 0x001fc800078e0217 */
[----:B------:R-:W-:-:S05]  /*0d70*/  IMAD.WIDE.U32 R24, R25, 0x4, R20 ;  /* 0x0000000419187825 */ /* 0x000fca00078e0014 */
[----:B------:R-:W2:Y:S04]  /*0d80*/  LDG.E.128.CONSTANT R4, desc[UR8][R24.64] ;  /* 0x0000000818047981 */ /* 0x000ea8000c1e9d00 */
[----:B------:R-:W3:Y:S04]  /*0d90*/  LDG.E.128.CONSTANT R8, desc[UR8][R24.64+0x1000] ;  /* 0x0010000818087981 */ /* 0x000ee8000c1e9d00 */
[----:B------:R-:W4:Y:S04]  /*0da0*/  LDG.E.128.CONSTANT R12, desc[UR8][R24.64+0x2000] ;  /* 0x00200008180c7981 */ /* 0x000f28000c1e9d00 */
[----:B------:R-:W5:Y:S01]  /*0db0*/  LDG.E.128.CONSTANT R16, desc[UR8][R24.64+0x3000] ;  /* 0x0030000818107981 */ /* 0x000f62000c1e9d00 */
        /* <DEDUP_REMOVED lines=26> */
[----:B------:R-:W-:Y:S02]  /*0f60*/  ISETP.GE.U32.AND P1, PT, R3, UR5, PT ;  /* 0x0000000503007c0c */ /* 0x000fe4000bf26070 */
[----:B------:R-:W-:-:S04]  /*0f70*/  FSETP.GEU.AND P0, PT, R4, R11, PT ;  /* 0x0000000b0400720b */ /* 0x000fc80003f0e000 */
[----:B------:R-:W-:-:S04]  /*0f80*/  FSEL R4, R11, R4, !P0 ;  /* 0x000000040b047208 */ /* 0x000fc80004000000 */
[----:B------:R-:W-:-:S04]  /*0f90*/  FSETP.GEU.AND P0, PT, R4, R19, PT ;  /* 0x000000130400720b */ /* 0x000fc80003f0e000 */
[----:B------:R-:W-:Y:S01]  /*0fa0*/  FSEL R3, R19, R4, !P0 ;  /* 0x0000000413037208 */ /* 0x000fe20004000000 */
[----:B------:R-:W-:Y:S08]  /*0fb0*/  @!P1 BRA `(.L_x_70) ;  /* 0x0000000400e09947 */ /* 0x000ff00003800000 */
[----:B------:R-:W-:Y:S01]  /*0fc0*/  VIADD R23, R23, UR5 ;  /* 0x0000000517177c36 */ /* 0x000fe20008000000 */
[----:B------:R-:W-:Y:S01]  /*0fd0*/  UMOV UR4, URZ ;  /* 0x000000ff00047c82 */ /* 0x000fe20008000000 */
[----:B------:R-:W-:Y:S02]  /*0fe0*/  VIADD R22, R26, 0xfffff000 ;  /* 0xfffff0001a167836 */ /* 0x000fe40000000000 */
[C---:B------:R-:W-:Y:S02]  /*0ff0*/  VIADD R24, R23.reuse, 0x100 ;  /* 0x0000010017187836 */ /* 0x040fe40000000000 */
[C---:B------:R-:W-:Y:S01]  /*1000*/  IMAD.IADD R25, R23.reuse, 0x1, R2 ;  /* 0x0000000117197824 */ /* 0x040fe200078e0202 */
[----:B------:R-:W-:-:S13]  /*1010*/  ISETP.GT.U32.AND P0, PT, R23, R22, PT ;  /* 0x000000161700720c */ /* 0x000fda0003f04070 */
[----:B------:R-:W-:Y:S05]  /*1020*/  @P0 BRA `(.L_x_71) ;  /* 0x0000000000c40947 */ /* 0x000fea0003800000 */
[----:B------:R-:W0:Y:S08]  /*1030*/  LDC R26, c[0x0][0x3a8] ;  /* 0x0000ea00ff1a7b82 */ /* 0x000e300000000800 */
[----:B------:R-:W1:Y:S02]  /*1040*/  LDC.64 R20, c[0x0][0x380] ;  /* 0x0000e000ff147b82 */ /* 0x000e640000000a00 */
.L_x_72:
[----:B------:R-:W-:-:S04]  /*1050*/  IMAD R29, R2, 0x4, R23 ;  /* 0x00000004021d7824 */ /* 0x000fc800078e0217 */
[----:B-1----:R-:W-:-:S05]  /*1060*/  IMAD.WIDE.U32 R28, R29, 0x4, R20 ;  /* 0x000000041d1c7825 */ /* 0x002fca00078e0014 */
[----:B------:R-:W2:Y:S04]  /*1070*/  LDG.E.128.CONSTANT R4, desc[UR8][R28.64] ;  /* 0x000000081c047981 */ /* 0x000ea8000c1e9d00 */
[----:B------:R-:W3:Y:S04]  /*1080*/  LDG.E.128.CONSTANT R8, desc[UR8][R28.64+0x1000] ;  /* 0x001000081c087981 */ /* 0x000ee8000c1e9d00 */
[----:B------:R-:W4:Y:S04]  /*1090*/  LDG.E.128.CONSTANT R12, desc[UR8][R28.64+0x2000] ;  /* 0x002000081c0c7981 */ /* 0x000f28000c1e9d00 */
[----:B------:R-:W5:Y:S01]  /*10a0*/  LDG.E.128.CONSTANT R16, desc[UR8][R28.64+0x3000] ;  /* 0x003000081c107981 */ /* 0x000f62000c1e9d00 */
[----:B--2---:R-:W-:-:S02]  /*10b0*/  FSETP.GEU.AND P0, PT, R3, R4, PT ;  /* 0x000000040300720b */ /* 0x004fc40003f0e000 */
[----:B------:R-:W-:Y:S02]  /*10c0*/  FSETP.GEU.AND P1, PT, R5, R6, PT ;  /* 0x000000060500720b */ /* 0x000fe40003f2e000 */
[----:B------:R-:W-:Y:S02]  /*10d0*/  FSEL R3, R4, R3, !P0 ;  /* 0x0000000304037208 */ /* 0x000fe40004000000 */
[----:B---3--:R-:W-:Y:S02]  /*10e0*/  FSETP.GEU.AND P0, PT, R7, R8, PT ;  /* 0x000000080700720b */ /* 0x008fe40003f0e000 */
[----:B------:R-:W-:Y:S02]  /*10f0*/  FSEL R4, R6, R5, !P1 ;  /* 0x0000000506047208 */ /* 0x000fe40004800000 */
[----:B------:R-:W-:Y:S02]  /*1100*/  FSEL R6, R8, R7, !P0 ;  /* 0x0000000708067208 */ /* 0x000fe40004000000 */
[----:B------:R-:W-:-:S02]  /*1110*/  FSETP.GEU.AND P0, PT, R9, R10, PT ;  /* 0x0000000a0900720b */ /* 0x000fc40003f0e000 */
[----:B----4-:R-:W-:Y:S02]  /*1120*/  FSETP.GEU.AND P1, PT, R11, R12, PT ;  /* 0x0000000c0b00720b */ /* 0x010fe40003f2e000 */
[----:B------:R-:W-:Y:S02]  /*1130*/  FSEL R9, R10, R9, !P0 ;  /* 0x000000090a097208 */ /* 0x000fe40004000000 */
[----:B------:R-:W-:Y:S02]  /*1140*/  FSEL R10, R12, R11, !P1 ;  /* 0x0000000b0c0a7208 */ /* 0x000fe40004800000 */
[----:B------:R-:W-:Y:S02]  /*1150*/  FSETP.GEU.AND P0, PT, R13, R14, PT ;  /* 0x0000000e0d00720b */ /* 0x000fe40003f0e000 */
[----:B-----5:R-:W-:Y:S02]  /*1160*/  FSETP.GEU.AND P1, PT, R15, R16, PT ;  /* 0x000000100f00720b */ /* 0x020fe40003f2e000 */
[----:B------:R-:W-:-:S02]  /*1170*/  FSETP.GEU.AND P2, PT, R17, R18, PT ;  /* 0x000000121100720b */ /* 0x000fc40003f4e000 */
[----:B------:R-:W-:Y:S02]  /*1180*/  FSEL R13, R14, R13, !P0 ;  /* 0x0000000d0e0d7208 */ /* 0x000fe40004000000 */
[----:B------:R-:W-:Y:S02]  /*1190*/  FSEL R14, R16, R15, !P1 ;  /* 0x0000000f100e7208 */ /* 0x000fe40004800000 */
[----:B------:R-:W-:Y:S02]  /*11a0*/  FSEL R17, R18, R17, !P2 ;  /* 0x0000001112117208 */ /* 0x000fe40005000000 */
[----:B------:R-:W-:Y:S02]  /*11b0*/  FSETP.GEU.AND P0, PT, R3, R4, PT ;  /* 0x000000040300720b */ /* 0x000fe40003f0e000 */
[----:B------:R-:W-:Y:S02]  /*11c0*/  FSETP.GEU.AND P1, PT, R6, R9, PT ;  /* 0x000000090600720b */ /* 0x000fe40003f2e000 */
[----:B------:R-:W-:-:S02]  /*11d0*/  FSETP.GEU.AND P2, PT, R10, R13, PT ;  /* 0x0000000d0a00720b */ /* 0x000fc40003f4e000 */
[----:B------:R-:W-:Y:S02]  /*11e0*/  FSETP.GEU.AND P3, PT, R14, R17, PT ;  /* 0x000000110e00720b */ /* 0x000fe40003f6e000 */
[----:B------:R-:W-:Y:S01]  /*11f0*/  FSEL R3, R4, R3, !P0 ;  /* 0x0000000304037208 */ /* 0x000fe20004000000 */
[----:B0-----:R-:W-:Y:S01]  /*1200*/  IMAD.IADD R4, R26, 0x1, -R23 ;  /* 0x000000011a047824 */ /* 0x001fe200078e0a17 */
[----:B------:R-:W-:Y:S02]  /*1210*/  FSEL R6, R9, R6, !P1 ;  /* 0x0000000609067208 */ /* 0x000fe40004800000 */
[----:B------:R-:W-:Y:S02]  /*1220*/  FSEL R10, R13, R10, !P2 ;  /* 0x0000000a0d0a7208 */ /* 0x000fe40005000000 */
[----:B------:R-:W-:Y:S02]  /*1230*/  FSEL R17, R17, R14, !P3 ;  /* 0x0000000e11117208 */ /* 0x000fe40005800000 */
[----:B------:R-:W-:-:S02]  /*1240*/  FSETP.GEU.AND P0, PT, R3, R6, PT ;  /* 0x000000060300720b */ /* 0x000fc40003f0e000 */
[----:B------:R-:W-:Y:S02]  /*1250*/  FSETP.GEU.AND P1, PT, R10, R17, PT ;  /* 0x000000110a00720b */ /* 0x000fe40003f2e000 */
[----:B------:R-:W-:Y:S02]  /*1260*/  FSEL R3, R6, R3, !P0 ;  /* 0x0000000306037208 */ /* 0x000fe40004000000 */
        /* <DEDUP_REMOVED lines=8> */
[----:B------:R-:W-:Y:S01]  /*12f0*/  UIADD3 UR4, UPT, UPT, UR4, 0x1, URZ ;  /* 0x0000000104047890 */ /* 0x000fe2000fffe0ff */
[----:B------:R-:W-:Y:S02]  /*1300*/  VIADD R24, R24, UR5 ;  /* 0x0000000518187c36 */ /* 0x000fe40008000000 */
[----:B------:R-:W-:Y:S01]  /*1310*/  VIADD R25, R25, UR5 ;  /* 0x0000000519197c36 */ /* 0x000fe20008000000 */
[----:B------:R-:W-:-:S13]  /*1320*/  ISETP.GT.U32.AND P0, PT, R23, R22, PT ;  /* 0x000000161700720c */ /* 0x000fda0003f04070 */
[----:B------:R-:W-:Y:S05]  /*1330*/  @!P0 BRA `(.L_x_72) ;  /* 0xfffffffc00448947 */ /* 0x000fea000383ffff */
.L_x_71:
[----:B------:R-:W-:-:S13]  /*1340*/  ISETP.GE.U32.AND P0, PT, R23, R26, PT ;  /* 0x0000001a1700720c */ /* 0x000fda0003f06070 */
[----:B------:R-:W-:Y:S05]  /*1350*/  @P0 BRA `(.L_x_70) ;  /* 0x0000000000f80947 */ /* 0x000fea0003800000 */
[----:B------:R-:W-:Y:S01]  /*1360*/  IMAD.IADD R23, R26, 0x1, -R23 ;  /* 0x000000011a177824 */ /* 0x000fe200078e0a17 */
[----:B------:R-:W-:Y:S04]  /*1370*/  BSSY.RECONVERGENT B1, `(.L_x_70) ;  /* 0x000003c000017945 */ /* 0x000fe80003800200 */
[----:B------:R-:W-:-:S13]  /*1380*/  ISETP.GE.AND P0, PT, R2, R23, PT ;  /* 0x000000170200720c */ /* 0x000fda0003f06270 */
[----:B------:R-:W-:Y:S05]  /*1390*/  @P0 BRA `(.L_x_73) ;  /* 0x0000000000e40947 */ /* 0x000fea0003800000 */
[----:B------:R-:W0:Y:S01]  /*13a0*/  LDCU UR5, c[0x0][0x3ac] ;  /* 0x00007580ff0577ac */ /* 0x000e220008000800 */
[----:B------:R-:W1:Y:S01]  /*13b0*/  LDC R7, c[0x0][0x3ac] ;  /* 0x0000eb00ff077b82 */ /* 0x000e620000000800 */
[----:B------:R-:W-:Y:S01]  /*13c0*/  LOP3.LUT R5, RZ, R2, RZ, 0x33, !PT ;  /* 0x00000002ff057212 */ /* 0x000fe200078e33ff */
[----:B------:R-:W-:Y:S01]  /*13d0*/  IMAD.SHL.U32 R4, R0, 0x1000, RZ ;  /* 0x0000100000047824 */ /* 0x000fe200078e00ff */
[----:B------:R-:W-:Y:S03]  /*13e0*/  BSSY.RECONVERGENT B2, `(.L_x_74) ;  /* 0x0000019000027945 */ /* 0x000fe60003800200 */
[----:B------:R-:W-:-:S05]  /*13f0*/  IMAD.IADD R5, R5, 0x1, R26 ;  /* 0x0000000105057824 */ /* 0x000fca00078e021a */
[----:B------:R-:W-:-:S04]  /*1400*/  LOP3.LUT R6, R5, 0x300, RZ, 0xc0, !PT ;  /* 0x0000030005067812 */ /* 0x000fc800078ec0ff */
[----:B------:R-:W-:Y:S01]  /*1410*/  ISETP.NE.AND P0, PT, R6, 0x300, PT ;  /* 0x000003000600780c */ /* 0x000fe20003f05270 */
[----:B0-----:R-:W-:-:S06]  /*1420*/  USHF.L.U32 UR5, UR5, 0xc, URZ ;  /* 0x0000000c05057899 */ /* 0x001fcc00080006ff */
[----:B------:R-:W-:Y:S02]  /*1430*/  VIADD R4, R4, UR5 ;  /* 0x0000000504047c36 */ /* 0x000fe40008000000 */
[----:B-1----:R-:W-:Y:S02]  /*1440*/  IMAD R7, R7, UR4, RZ ;  /* 0x0000000407077c24 */ /* 0x002fe4000f8e02ff */
[C---:B------:R-:W-:Y:S01]  /*1450*/  IMAD.IADD R4, R5.reuse, 0x1, -R4 ;  /* 0x0000000105047824 */ /* 0x040fe200078e0a04 */
[----:B------:R-:W-:-:S03]  /*1460*/  LEA.HI R5, R5, 0x1, RZ, 0x18 ;  /* 0x0000000105057811 */ /* 0x000fc600078fc0ff */
[----:B------:R-:W-:Y:S02]  /*1470*/  IMAD R4, R7, -0x1000, R4 ;  /* 0xfffff00007047824 */ /* 0x000fe400078e0204 */
[----:B------:R-:W-:-:S03]  /*1480*/  IMAD.MOV.U32 R7, RZ, RZ, R2 ;  /* 0x000000ffff077224 */ /* 0x000fc600078e0002 */
[----:B------:R-:W-:Y:S01]  /*1490*/  ISETP.GE.U32.AND P2, PT, R4, 0x300, PT ;  /* 0x000003000400780c */ /* 0x000fe20003f46070 */
[----:B------:R-:W-:-:S12]  /*14a0*/  @!P0 BRA `(.L_x_75) ;  /* 0x0000000000308947 */ /* 0x000fd80003800000 */
[----:B------:R-:W-:Y:S01]  /*14b0*/  LOP3.LUT R5, R5, 0x3, RZ, 0xc0, !PT ;  /* 0x0000000305057812 */ /* 0x000fe200078ec0ff */
[----:B------:R-:W-:-:S04]  /*14c0*/  IMAD.MOV.U32 R7, RZ, RZ, R2 ;  /* 0x000000ffff077224 */ /* 0x000fc800078e0002 */
[----:B------:R-:W-:-:S07]  /*14d0*/  IMAD.MOV R6, RZ, RZ, -R5 ;  /* 0x000000ffff067224 */ /* 0x000fce00078e0a05 */
.L_x_76:
[----:B------:R-:W-:-:S06]  /*14e0*/  IMAD.WIDE.U32 R4, R25, 0x4, R20 ;  /* 0x0000000419047825 */ /* 0x000fcc00078e0014 */
        /* <DEDUP_REMOVED lines=8> */
.L_x_75:
[----:B------:R-:W-:Y:S05]  /*1570*/  BSYNC.RECONVERGENT B2 ;  /* 0x0000000000027941 */ /* 0x000fea0003800200 */
.L_x_74:
[----:B------:R-:W-:Y:S05]  /*1580*/  @!P2 BRA `(.L_x_73) ;  /* 0x000000000068a947 */ /* 0x000fea0003800000 */
[C---:B------:R-:W-:Y:S02]  /*1590*/  IMAD.IADD R13, R7.reuse, 0x1, R24 ;  /* 0x00000001070d7824 */ /* 0x040fe400078e0218 */
[----:B------:R-:W-:-:S07]  /*15a0*/  VIADD R12, R7, 0x200 ;  /* 0x00000200070c7836 */ /* 0x000fce0000000000 */
.L_x_77:
[----:B------:R-:W-:-:S04]  /*15b0*/  VIADD R5, R13, 0xffffff00 ;  /* 0xffffff000d057836 */ /* 0x000fc80000000000 */
[----:B------:R-:W-:-:S04]  /*15c0*/  IMAD.WIDE.U32 R4, R5, 0x4, R20 ;  /* 0x0000000405047825 */ /* 0x000fc800078e0014 */
[C-C-:B------:R-:W-:Y:S02]  /*15d0*/  IMAD.WIDE.U32 R6, R13.reuse, 0x4, R20.reuse ;  /* 0x000000040d067825 */ /* 0x140fe400078e0014 */
[----:B------:R-:W2:Y:S02]  /*15e0*/  LDG.E.CONSTANT R4, desc[UR8][R4.64] ;  /* 0x0000000804047981 */ /* 0x000ea4000c1e9900 */
[C---:B------:R-:W-:Y:S02]  /*15f0*/  VIADD R9, R13.reuse, 0x100 ;  /* 0x000001000d097836 */ /* 0x040fe40000000000 */
[----:B------:R-:W3:Y:S01]  /*1600*/  LDG.E.CONSTANT R6, desc[UR8][R6.64] ;  /* 0x0000000806067981 */ /* 0x000ee2000c1e9900 */
[----:B------:R-:W-:Y:S02]  /*1610*/  VIADD R11, R13, 0x200 ;  /* 0x000002000d0b7836 */ /* 0x000fe40000000000 */
[----:B------:R-:W-:-:S04]  /*1620*/  IMAD.WIDE.U32 R8, R9, 0x4, R20 ;  /* 0x0000000409087825 */ /* 0x000fc800078e0014 */
[----:B------:R-:W-:Y:S02]  /*1630*/  IMAD.WIDE.U32 R10, R11, 0x4, R20 ;  /* 0x000000040b0a7825 */ /* 0x000fe400078e0014 */
[----:B------:R-:W4:Y:S04]  /*1640*/  LDG.E.CONSTANT R8, desc[UR8][R8.64] ;  /* 0x0000000808087981 */ /* 0x000f28000c1e9900 */
[----:B------:R-:W5:Y:S01]  /*1650*/  LDG.E.CONSTANT R10, desc[UR8][R10.64] ;  /* 0x000000080a0a7981 */ /* 0x000f62000c1e9900 */
[----:B------:R-:W-:Y:S01]  /*1660*/  VIADD R13, R13, 0x400 ;  /* 0x000004000d0d7836 */ /* 0x000fe20000000000 */
[----:B--2---:R-:W-:-:S04]  /*1670*/  FSETP.GEU.AND P0, PT, R3, R4, PT ;  /* 0x000000040300720b */ /* 0x004fc80003f0e000 */
[----:B------:R-:W-:Y:S01]  /*1680*/  FSEL R3, R4, R3, !P0 ;  /* 0x0000000304037208 */ /* 0x000fe20004000000 */
[C---:B------:R-:W-:Y:S02]  /*1690*/  VIADD R4, R12.reuse, 0x200 ;  /* 0x000002000c047836 */ /* 0x040fe40000000000 */
[----:B------:R-:W-:Y:S01]  /*16a0*/  VIADD R12, R12, 0x400 ;  /* 0x000004000c0c7836 */ /* 0x000fe20000000000 */
[----:B---3--:R-:W-:Y:S02]  /*16b0*/  FSETP.GEU.AND P0, PT, R3, R6, PT ;  /* 0x000000060300720b */ /* 0x008fe40003f0e000 */
[----:B------:R-:W-:Y:S02]  /*16c0*/  ISETP.GE.AND P1, PT, R4, R23, PT ;  /* 0x000000170400720c */ /* 0x000fe40003f26270 */
[----:B------:R-:W-:-:S04]  /*16d0*/  FSEL R3, R6, R3, !P0 ;  /* 0x0000000306037208 */ /* 0x000fc80004000000 */
[----:B----4-:R-:W-:-:S04]  /*16e0*/  FSETP.GEU.AND P0, PT, R3, R8, PT ;  /* 0x000000080300720b */ /* 0x010fc80003f0e000 */
[----:B------:R-:W-:-:S04]  /*16f0*/  FSEL R3, R8, R3, !P0 ;  /* 0x0000000308037208 */ /* 0x000fc80004000000 */
[----:B-----5:R-:W-:-:S04]  /*1700*/  FSETP.GEU.AND P0, PT, R3, R10, PT ;  /* 0x0000000a0300720b */ /* 0x020fc80003f0e000 */
[----:B------:R-:W-:Y:S01]  /*1710*/  FSEL R3, R10, R3, !P0 ;  /* 0x000000030a037208 */ /* 0x000fe20004000000 */
[----:B------:R-:W-:Y:S08]  /*1720*/  @!P1 BRA `(.L_x_77) ;  /* 0xfffffffc00a09947 */ /* 0x000ff0000383ffff */
.L_x_73:
[----:B------:R-:W-:Y:S05]  /*1730*/  BSYNC.RECONVERGENT B1 ;  /* 0x0000000000017941 */ /* 0x000fea0003800200 */
.L_x_70:
        /* <DEDUP_REMOVED lines=55> */
.L_x_58:
[----:B------:R-:W0:Y:S02]  /*1ab0*/  LDCU UR6, c[0x0][0x3a8] ;  /* 0x00007500ff0677ac */ /* 0x000e240008000800 */
[----:B0-----:R-:W-:-:S04]  /*1ac0*/  IADD3 R4, PT, PT, -R23, UR6, RZ ;  /* 0x0000000617047c10 */ /* 0x001fc8000fffe1ff */
        /* <DEDUP_REMOVED lines=9> */
[----:B------:R-:W-:-:S04]  /*1b60*/  IMAD.IADD R3, R23, 0x1, R2 ;  /* 0x0000000117037824 */ /* 0x000fc800078e0202 */
[----:B0-----:R-:W-:-:S05]  /*1b70*/  IMAD.WIDE.U32 R6, R3, 0x4, R6 ;  /* 0x0000000403067825 */ /* 0x001fca00078e0006 */
[----:B------:R0:W5:Y:S01]  /*1b80*/  LDG.E.CONSTANT R3, desc[UR8][R6.64] ;  /* 0x0000000806037981 */ /* 0x000162000c1e9900 */
[----:B------:R-:W-:-:S07]  /*1b90*/  VIADD R10, R2, 0x100 ;  /* 0x00000100020a7836 */ /* 0x000fce0000000000 */
.L_x_80:
[----:B------:R-:W-:Y:S05]  /*1ba0*/  BSYNC.RECONVERGENT B1 ;  /* 0x0000000000017941 */ /* 0x000fea0003800200 */
.L_x_79:
[----:B------:R-:W-:Y:S01]  /*1bb0*/  ISETP.GE.U32.AND P0, PT, R10, R4, PT ;  /* 0x000000040a00720c */ /* 0x000fe20003f06070 */
[----:B------:R-:W-:-:S12]  /*1bc0*/  BSSY.RECONVERGENT B1, `(.L_x_81) ;  /* 0x0000035000017945 */ /* 0x000fd80003800200 */
[----:B------:R-:W-:Y:S05]  /*1bd0*/  @P0 BRA `(.L_x_82) ;  /* 0x0000000000cc0947 */ /* 0x000fea0003800000 */
[----:B------:R-:W-:Y:S01]  /*1be0*/  LOP3.LUT R5, RZ, R10, RZ, 0x33, !PT ;  /* 0x0000000aff057212 */ /* 0x000fe200078e33ff */
[----:B------:R-:W-:Y:S04]  /*1bf0*/  BSSY.RECONVERGENT B2, `(.L_x_83) ;  /* 0x0000015000027945 */ /* 0x000fe80003800200 */
[----:B0-----:R-:W-:-:S04]  /*1c00*/  VIADD R6, R5, UR6 ;  /* 0x0000000605067c36 */ /* 0x001fc80008000000 */
[C---:B------:R-:W-:Y:S01]  /*1c10*/  IMAD.IADD R7, R6.reuse, 0x1, -R23 ;  /* 0x0000000106077824 */ /* 0x040fe200078e0a17 */
[----:B------:R-:W-:-:S04]  /*1c20*/  LOP3.LUT R5, R6, 0x300, RZ, 0xc0, !PT ;  /* 0x0000030006057812 */ /* 0x000fc800078ec0ff */
[----:B------:R-:W-:Y:S02]  /*1c30*/  ISETP.NE.AND P0, PT, R5, 0x300, PT ;  /* 0x000003000500780c */ /* 0x000fe40003f05270 */
[----:B------:R-:W-:-:S11]  /*1c40*/  ISETP.GE.U32.AND P2, PT, R7, 0x300, PT ;  /* 0x000003000700780c */ /* 0x000fd60003f46070 */
[----:B------:R-:W-:Y:S05]  /*1c50*/  @!P0 BRA `(.L_x_84) ;  /* 0x0000000000388947 */ /* 0x000fea0003800000 */
[----:B------:R-:W0:Y:S01]  /*1c60*/  LDC.64 R8, c[0x0][0x380] ;  /* 0x0000e000ff087b82 */ /* 0x000e220000000a00 */
[----:B------:R-:W-:Y:S01]  /*1c70*/  LEA.HI R5, R6, 0x1, RZ, 0x18 ;  /* 0x0000000106057811 */ /* 0x000fe200078fc0ff */
[----:B------:R-:W-:-:S03]  /*1c80*/  IMAD.IADD R11, R23, 0x1, R10 ;  /* 0x00000001170b7824 */ /* 0x000fc600078e020a */
[----:B------:R-:W-:-:S05]  /*1c90*/  LOP3.LUT R5, R5, 0x3, RZ, 0xc0, !PT ;  /* 0x0000000305057812 */ /* 0x000fca00078ec0ff */
[----:B------:R-:W-:-:S07]  /*1ca0*/  IMAD.MOV R5, RZ, RZ, -R5 ;  /* 0x000000ffff057224 */ /* 0x000fce00078e0a05 */
.L_x_85:
        /* <DEDUP_REMOVED lines=9> */
.L_x_84:
[----:B------:R-:W-:Y:S05]  /*1d40*/  BSYNC.RECONVERGENT B2 ;  /* 0x0000000000027941 */ /* 0x000fea0003800200 */
.L_x_83:
[----:B------:R-:W-:Y:S05]  /*1d50*/  @!P2 BRA `(.L_x_82) ;  /* 0x00000000006ca947 */ /* 0x000fea0003800000 */
[----:B------:R-:W0:Y:S01]  /*1d60*/  LDC.64 R6, c[0x0][0x380] ;  /* 0x0000e000ff067b82 */ /* 0x000e220000000a00 */
[----:B------:R-:W-:Y:S02]  /*1d70*/  IMAD.IADD R23, R23, 0x1, R10 ;  /* 0x0000000117177824 */ /* 0x000fe400078e020a */
[----:B------:R-:W-:-:S07]  /*1d80*/  VIADD R5, R10, 0x200 ;  /* 0x000002000a057836 */ /* 0x000fce0000000000 */
.L_x_86:
        /* <DEDUP_REMOVED lines=24> */
.L_x_82:
[----:B------:R-:W-:Y:S05]  /*1f10*/  BSYNC.RECONVERGENT B1 ;  /* 0x0000000000017941 */ /* 0x000fea0003800200 */
.L_x_81:
[----:B------:R-:W-:Y:S01]  /*1f20*/  ISETP.GE.U32.AND P0, PT, R4, 0x100, PT ;  /* 0x000001000400780c */ /* 0x000fe20003f06070 */
[----:B0----5:R-:W-:-:S12]  /*1f30*/  IMAD.MOV.U32 R6, RZ, RZ, R3 ;  /* 0x000000ffff067224 */ /* 0x021fd800078e0003 */
[----:B------:R-:W-:Y:S05]  /*1f40*/  @!P0 BRA `(.L_x_87) ;  /* 0x0000000000dc8947 */ /* 0x000fea0003800000 */
[----:B------:R-:W0:Y:S01]  /*1f50*/  S2R R8, SR_LANEID ;  /* 0x0000000000087919 */ /* 0x000e220000000000 */
[----:B------:R-:W1:Y:S02]  /*1f60*/  SHFL.DOWN PT, R3, R6, 0x1, 0x1f ;  /* 0x08201f0006037f89 */ /* 0x000e6400000e0000 */
[----:B-1----:R-:W-:Y:S02]  /*1f70*/  FSETP.GEU.AND P0, PT, R6, R3, PT ;  /* 0x000000030600720b */ /* 0x002fe40003f0e000 */
[C---:B0-----:R-:W-:Y:S02]  /*1f80*/  ISETP.GT.AND P1, PT, R8.reuse, 0x1e, PT ;  /* 0x0000001e0800780c */ /* 0x041fe40003f24270 */
[----:B------:R-:W-:Y:S02]  /*1f90*/  FSEL R3, R3, R6, !P0 ;  /* 0x0000000603037208 */ /* 0x000fe40004000000 */
[----:B------:R-:W-:Y:S02]  /*1fa0*/  ISETP.NE.AND P2, PT, R8, RZ, PT ;  /* 0x000000ff0800720c */ /* 0x000fe40003f45270 */
[----:B------:R-:W-:-:S02]  /*1fb0*/  FSEL R3, R6, R3, P1 ;  /* 0x0000000306037208 */ /* 0x000fc40000800000 */
[----:B------:R-:W-:-:S03]  /*1fc0*/  ISETP.GT.AND P1, PT, R8, 0x1d, PT ;  /* 0x0000001d0800780c */ /* 0x000fc60003f24270 */
[----:B------:R-:W0:Y:S06]  /*1fd0*/  SHFL.DOWN PT, R4, R3, 0x2, 0x1f ;  /* 0x08401f0003047f89 */ /* 0x000e2c00000e0000 */
        /* <DEDUP_REMOVED lines=46> */
.L_x_87:
[----:B------:R-:W-:Y:S01]  /*22c0*/  LOP3.LUT R3, R2, 0x3e0, RZ, 0xc0, !PT ;  /* 0x000003e002037812 */ /* 0x000fe200078ec0ff */
[----:B------:R-:W0:Y:S04]  /*22d0*/  S2R R8, SR_LANEID ;  /* 0x0000000000087919 */ /* 0x000e280000000000 */
[----:B------:R-:W-:Y:S01]  /*22e0*/  VIADD R5, R3, 0x20 ;  /* 0x0000002003057836 */ /* 0x000fe20000000000 */
[----:B------:R-:W-:-:S04]  /*22f0*/  LOP3.LUT R3, RZ, R3, RZ, 0x33, !PT ;  /* 0x00000003ff037212 */ /* 0x000fc800078e33ff */
[----:B------:R-:W-:Y:S01]  /*2300*/  ISETP.GT.U32.AND P0, PT, R5, R4, PT ;  /* 0x000000040500720c */ /* 0x000fe20003f04070 */
[----:B------:R-:W-:-:S05]  /*2310*/  IMAD.IADD R3, R3, 0x1, R4 ;  /* 0x0000000103037824 */ /* 0x000fca00078e0204 */
        /* <DEDUP_REMOVED lines=16> */
[C---:B------:R-:W-:Y:S01]  /*2420*/  ISETP.NE.AND P0, PT, R8.reuse, RZ, PT ;  /* 0x000000ff0800720c */ /* 0x040fe20003f05270 */
[----:B------:R-:W-:Y:S01]  /*2430*/  VIADD R8, R8, 0x10 ;  /* 0x0000001008087836 */ /* 0x000fe20000000000 */
[----:B------:R-:W-:Y:S01]  /*2440*/  ISETP.GT.AND P1, PT, R10, R3, PT ;  /* 0x000000030a00720c */ /* 0x000fe20003f24270 */
        /* <DEDUP_REMOVED lines=46> */
.L_x_78:
[----:B------:R-:W0:Y:S01]  /*2730*/  S2R R6, SR_TID.X ;  /* 0x0000000000067919 */ /* 0x000e220000002100 */
[----:B------:R-:W1:Y:S02]  /*2740*/  LDCU.64 UR10, c[0x0][0x380] ;  /* 0x00007000ff0a77ac */ /* 0x000e640008000a00 */
[----:B-1----:R-:W-:Y:S02]  /*2750*/  IMAD.U32 R2, RZ, RZ, UR10 ;  /* 0x0000000aff027e24 */ /* 0x002fe4000f8e00ff */
[----:B------:R-:W-:Y:S02]  /*2760*/  IMAD.U32 R3, RZ, RZ, UR11 ;  /* 0x0000000bff037e24 */ /* 0x000fe4000f8e00ff */
[----:B0-----:R-:W-:-:S04]  /*2770*/  IMAD.IADD R9, R23, 0x1, R6 ;  /* 0x0000000117097824 */ /* 0x001fc800078e0206 */
[----:B------:R-:W-:-:S05]  /*2780*/  IMAD.WIDE.U32 R8, R9, 0x4, R2 ;  /* 0x0000000409087825 */ /* 0x000fca00078e0002 */
        /* <DEDUP_REMOVED lines=44> */
[----:B------:R-:W-:Y:S02]  /*2a50*/  ISETP.GE.U32.AND P1, PT, R4, UR5, PT ;  /* 0x0000000504007c0c */ /* 0x000fe4000bf26070 */
[----:B------:R-:W-:-:S04]  /*2a60*/  FSETP.GEU.AND P0, PT, R11, R18, PT ;  /* 0x000000120b00720b */ /* 0x000fc80003f0e000 */
[----:B------:R-:W-:-:S07]  /*2a70*/  FSEL R11, R18, R11, !P0 ;  /* 0x0000000b120b7208 */ /* 0x000fce0004000000 */
[----:B------:R-:W-:Y:S05]  /*2a80*/  @!P1 BRA `(.L_x_88) ;  /* 0x0000000800149947 */ /* 0x000fea0003800000 */
[----:B------:R-:W-:Y:S01]  /*2a90*/  UIADD3 UR7, UPT, UPT, UR6, -0x1000, URZ ;  /* 0xfffff00006077890 */ /* 0x000fe2000fffe0ff */
[----:B------:R-:W-:Y:S01]  /*2aa0*/  VIADD R23, R23, UR5 ;  /* 0x0000000517177c36 */ /* 0x000fe20008000000 */
[----:B------:R-:W-:-:S03]  /*2ab0*/  UMOV UR4, URZ ;  /* 0x000000ff00047c82 */ /* 0x000fc60008000000 */
[C---:B------:R-:W-:Y:S01]  /*2ac0*/  VIADD R7, R23.reuse, 0x100 ;  /* 0x0000010017077836 */ /* 0x040fe20000000000 */
[C---:B------:R-:W-:Y:S01]  /*2ad0*/  ISETP.GT.U32.AND P0, PT, R23.reuse, UR7, PT ;  /* 0x0000000717007c0c */ /* 0x040fe2000bf04070 */
[----:B------:R-:W-:-:S12]  /*2ae0*/  IMAD.IADD R9, R23, 0x1, R6 ;  /* 0x0000000117097824 */ /* 0x000fd800078e0206 */
[----:B------:R-:W-:Y:S05]  /*2af0*/  @P0 BRA `(.L_x_89) ;  /* 0x0000000000f80947 */ /* 0x000fea0003800000 */
[----:B------:R-:W0:Y:S01]  /*2b00*/  LDC.64 R2, c[0x0][0x380] ;  /* 0x0000e000ff027b82 */ /* 0x000e220000000a00 */
[----:B------:R-:W1:Y:S01]  /*2b10*/  LDCU UR6, c[0x0][0x3a8] ;  /* 0x00007500ff0677ac */ /* 0x000e620008000800 */
[----:B------:R-:W-:Y:S01]  /*2b20*/  NOP ;  /* 0x0000000000007918 */ /* 0x000fe20000000000 */
.L_x_90:
[----:B------:R-:W-:-:S04]  /*2b30*/  IMAD.IADD R5, R6, 0x1, R23 ;  /* 0x0000000106057824 */ /* 0x000fc800078e0217 */
[----:B0-----:R-:W-:-:S05]  /*2b40*/  IMAD.WIDE.U32 R4, R5, 0x4, R2 ;  /* 0x0000000405047825 */ /* 0x001fca00078e0002 */
        /* <DEDUP_REMOVED lines=17> */
[----:B------:R1:W2:Y:S01]  /*2c60*/  LDG.E.CONSTANT R8, desc[UR8][R4.64+0x3400] ;  /* 0x0034000804087981 */ /* 0x0002a2000c1e9900 */
        /* <DEDUP_REMOVED lines=8> */
[----:B------:R-:W-:-:S04]  /*2cf0*/  FSETP.GEU.AND P1, PT, R10, R17, PT ;  /* 0x000000110a00720b */ /* 0x000fc80003f2e000 */
[----:B------:R-:W-:Y:S02]  /*2d00*/  FSEL R17, R17, R10, !P1 ;  /* 0x0000000a11117208 */ /* 0x000fe40004800000 */
[----:B------:R-:W-:-:S04]  /*2d10*/  FSETP.GEU.AND P2, PT, R12, R15, PT ;  /* 0x0000000f0c00720b */ /* 0x000fc80003f4e000 */
[----:B------:R-:W-:Y:S02]  /*2d20*/  FSEL R12, R15, R12, !P2 ;  /* 0x0000000c0f0c7208 */ /* 0x000fe40005000000 */
[----:B------:R-:W-:Y:S02]  /*2d30*/  FSETP.GEU.AND P0, PT, R11, R18, PT ;  /* 0x000000120b00720b */ /* 0x000fe40003f0e000 */
[----:B------:R-:W-:Y:S02]  /*2d40*/  FSETP.GEU.AND P1, PT, R20, R27, PT ;  /* 0x0000001b1400720b */ /* 0x000fe40003f2e000 */
[----:B------:R-:W-:Y:S02]  /*2d50*/  FSETP.GEU.AND P2, PT, R14, R17, PT ;  /* 0x000000110e00720b */ /* 0x000fe40003f4e000 */
[----:B------:R-:W-:Y:S02]  /*2d60*/  FSEL R11, R18, R11, !P0 ;  /* 0x0000000b120b7208 */ /* 0x000fe40004000000 */
[----:B------:R-:W-:-:S02]  /*2d70*/  FSEL R20, R27, R20, !P1 ;  /* 0x000000141b147208 */ /* 0x000fc40004800000 */
[----:B------:R-:W-:Y:S02]  /*2d80*/  FSEL R14, R17, R14, !P2 ;  /* 0x0000000e110e7208 */ /* 0x000fe40005000000 */
[----:B------:R-:W-:Y:S02]  /*2d90*/  FSETP.GEU.AND P0, PT, R11, R20, PT ;  /* 0x000000140b00720b */ /* 0x000fe40003f0e000 */
[----:B-1----:R-:W-:Y:S02]  /*2da0*/  IADD3 R4, PT, PT, -R23, UR6, RZ ;  /* 0x0000000617047c10 */ /* 0x002fe4000fffe1ff */
[----:B------:R-:W-:Y:S02]  /*2db0*/  FSEL R11, R20, R11, !P0 ;  /* 0x0000000b140b7208 */ /* 0x000fe40004000000 */
[----:B--2---:R-:W-:-:S04]  /*2dc0*/  FSETP.GEU.AND P3, PT, R8, R13, PT ;  /* 0x0000000d0800720b */ /* 0x004fc80003f6e000 */
[----:B------:R-:W-:-:S04]  /*2dd0*/  FSEL R13, R13, R8, !P3 ;  /* 0x000000080d0d7208 */ /* 0x000fc80005800000 */
[----:B------:R-:W-:-:S04]  /*2de0*/  FSETP.GEU.AND P3, PT, R12, R13, PT ;  /* 0x0000000d0c00720b */ /* 0x000fc80003f6e000 */
[----:B------:R-:W-:-:S04]  /*2df0*/  FSEL R13, R13, R12, !P3 ;  /* 0x0000000c0d0d7208 */ /* 0x000fc80005800000 */
[----:B------:R-:W-:-:S04]  /*2e00*/  FSETP.GEU.AND P1, PT, R14, R13, PT ;  /* 0x0000000d0e00720b */ /* 0x000fc80003f2e000 */
        /* <DEDUP_REMOVED lines=11> */
[----:B------:R-:W-:-:S13]  /*2ec0*/  ISETP.GT.U32.AND P0, PT, R23, UR7, PT ;  /* 0x0000000717007c0c */ /* 0x000fda000bf04070 */
[----:B------:R-:W-:Y:S05]  /*2ed0*/  @!P0 BRA `(.L_x_90) ;  /* 0xfffffffc00148947 */ /* 0x000fea000383ffff */
.L_x_89:
[----:B------:R-:W-:-:S13]  /*2ee0*/  ISETP.GE.U32.AND P0, PT, R23, UR6, PT ;  /* 0x0000000617007c0c */ /* 0x000fda000bf06070 */
[----:B------:R-:W-:Y:S05]  /*2ef0*/  @P0 BRA `(.L_x_88) ;  /* 0x0000000000f80947 */ /* 0x000fea0003800000 */
[----:B------:R-:W-:Y:S01]  /*2f00*/  IADD3 R23, PT, PT, -R23, UR6, RZ ;  /* 0x0000000617177c10 */ /* 0x000fe2000fffe1ff */
[----:B------:R-:W-:Y:S03]  /*2f10*/  BSSY.RECONVERGENT B1, `(.L_x_88) ;  /* 0x000003c000017945 */ /* 0x000fe60003800200 */
[----:B------:R-:W-:-:S13]  /*2f20*/  ISETP.GE.AND P0, PT, R6, R23, PT ;  /* 0x000000170600720c */ /* 0x000fda0003f06270 */
[----:B------:R-:W-:Y:S05]  /*2f30*/  @P0 BRA `(.L_x_91) ;  /* 0x0000000000e40947 */ /* 0x000fea0003800000 */
[----:B------:R-:W0:Y:S01]  /*2f40*/  LDC R8, c[0x0][0x3ac] ;  /* 0x0000eb00ff087b82 */ /* 0x000e220000000800 */
[----:B------:R-:W1:Y:S01]  /*2f50*/  LDCU UR5, c[0x0][0x3ac] ;  /* 0x00007580ff0577ac */ /* 0x000e620008000800 */
[----:B------:R-:W-:Y:S01]  /*2f60*/  LOP3.LUT R4, RZ, R6, RZ, 0x33, !PT ;  /* 0x00000006ff047212 */ /* 0x000fe200078e33ff */
[----:B------:R-:W-:Y:S01]  /*2f70*/  IMAD.SHL.U32 R10, R0, 0x1000, RZ ;  /* 0x00001000000a7824 */ /* 0x000fe200078e00ff */
[----:B------:R-:W-:Y:S03]  /*2f80*/  BSSY.RECONVERGENT B2, `(.L_x_92) ;  /* 0x0000019000027945 */ /* 0x000fe60003800200 */
[----:B------:R-:W-:Y:S01]  /*2f90*/  VIADD R5, R4, UR6 ;  /* 0x0000000604057c36 */ /* 0x000fe20008000000 */
[----:B-1----:R-:W-:Y:S01]  /*2fa0*/  USHF.L.U32 UR5, UR5, 0xc, URZ ;  /* 0x0000000c05057899 */ /* 0x002fe200080006ff */
[----:B0-----:R-:W-:-:S03]  /*2fb0*/  IMAD R4, R8, UR4, RZ ;  /* 0x0000000408047c24 */ /* 0x001fc6000f8e02ff */
[C---:B------:R-:W-:Y:S02]  /*2fc0*/  LOP3.LUT R8, R5.reuse, 0x300, RZ, 0xc0, !PT ;  /* 0x0000030005087812 */ /* 0x040fe400078ec0ff */
[----:B------:R-:W-:Y:S02]  /*2fd0*/  VIADD R10, R10, UR5 ;  /* 0x000000050a0a7c36 */ /* 0x000fe40008000000 */
[----:B------:R-:W-:Y:S02]  /*2fe0*/  ISETP.NE.AND P0, PT, R8, 0x300, PT ;  /* 0x000003000800780c */ /* 0x000fe40003f05270 */
[C---:B------:R-:W-:Y:S01]  /*2ff0*/  IMAD.IADD R13, R5.reuse, 0x1, -R10 ;  /* 0x00000001050d7824 */ /* 0x040fe200078e0a0a */
[----:B------:R-:W-:Y:S01]  /*3000*/  LEA.HI R5, R5, 0x1, RZ, 0x18 ;  /* 0x0000000105057811 */ /* 0x000fe200078fc0ff */
[----:B------:R-:W-:Y:S02]  /*3010*/  IMAD.MOV.U32 R8, RZ, RZ, R6 ;  /* 0x000000ffff087224 */ /* 0x000fe400078e0006 */
[----:B------:R-:W-:-:S05]  /*3020*/  IMAD R4, R4, -0x1000, R13 ;  /* 0xfffff00004047824 */ /* 0x000fca00078e020d */
[----:B------:R-:W-:Y:S02]  /*3030*/  ISETP.GE.U32.AND P2, PT, R4, 0x300, PT ;  /* 0x000003000400780c */ /* 0x000fe40003f46070 */
[----:B------:R-:W-:Y:S11]  /*3040*/  @!P0 BRA `(.L_x_93) ;  /* 0x0000000000308947 */ /* 0x000ff60003800000 */
[----:B------:R-:W-:Y:S01]  /*3050*/  LOP3.LUT R5, R5, 0x3, RZ, 0xc0, !PT ;  /* 0x0000000305057812 */ /* 0x000fe200078ec0ff */
[----:B------:R-:W-:-:S04]  /*3060*/  IMAD.MOV.U32 R8, RZ, RZ, R6 ;  /* 0x000000ffff087224 */ /* 0x000fc800078e0006 */
[----:B------:R-:W-:-:S07]  /*3070*/  IMAD.MOV R10, RZ, RZ, -R5 ;  /* 0x000000ffff0a7224 */ /* 0x000fce00078e0a05 */
.L_x_94:
        /* <DEDUP_REMOVED lines=9> */
.L_x_93:
[----:B------:R-:W-:Y:S05]  /*3110*/  BSYNC.RECONVERGENT B2 ;  /* 0x0000000000027941 */ /* 0x000fea0003800200 */
.L_x_92:
[----:B------:R-:W-:Y:S05]  /*3120*/  @!P2 BRA `(.L_x_91) ;  /* 0x000000000068a947 */ /* 0x000fea0003800000 */
[C---:B------:R-:W-:Y:S02]  /*3130*/  IMAD.IADD R17, R8.reuse, 0x1, R7 ;  /* 0x0000000108117824 */ /* 0x040fe400078e0207 */
[----:B------:R-:W-:-:S07]  /*3140*/  VIADD R7, R8, 0x200 ;  /* 0x0000020008077836 */ /* 0x000fce0000000000 */
.L_x_95:
        /* <DEDUP_REMOVED lines=24> */
.L_x_91:
[----:B------:R-:W-:Y:S05]  /*32d0*/  BSYNC.RECONVERGENT B1 ;  /* 0x0000000000017941 */ /* 0x000fea0003800200 */
.L_x_88:
        /* <DEDUP_REMOVED lines=53> */
.L_x_69:
[----:B------:R-:W-:Y:S05]  /*3630*/  BSYNC.RECONVERGENT B0 ;  /* 0x0000000000007941 */ /* 0x000fea0003800200 */
.L_x_57:
[----:B------:R-:W-:Y:S05]  /*3640*/  @P0 EXIT ;  /* 0x000000000000094d */ /* 0x000fea0003800000 */
[----:B------:R-:W0:Y:S02]  /*3650*/  LDC.64 R2, c[0x0][0x388] ;  /* 0x0000e200ff027b82 */ /* 0x000e240000000a00 */
[----:B0-----:R-:W-:-:S05]  /*3660*/  IMAD.WIDE.U32 R2, R0, 0x4, R2 ;  /* 0x0000000400027825 */ /* 0x001fca00078e0002 */
[----:B------:R-:W-:Y:S01]  /*3670*/  STG.E desc[UR8][R2.64], R8 ;  /* 0x0000000802007986 */ /* 0x000fe2000c101908 */
[----:B------:R-:W-:Y:S05]  /*3680*/  EXIT ;  /* 0x000000000000794d */ /* 0x000fea0003800000 */
.L_x_96:
        /* <DEDUP_REMOVED lines=15> */
.L_x_150:


//--------------------- .text._ZN3cub18CUB_300001_SM_10006detail6reduce28DeviceReduceSingleTileKernelINS2_10policy_hubIfjN4cuda3__47maximumIvEEE10Policy1000EPfSB_jS8_ffNS5_3std3__410__identityEEEvT0_T1_T2_T3_T4_T6_ --------------------------
	.section	.text._ZN3cub18CUB_300001_SM_10006detail6reduce28DeviceReduceSingleTileKernelINS2_10policy_hubIfjN4cuda3__47maximumIvEEE10Policy1000EPfSB_jS8_ffNS5_3std3__410__identityEEEvT0_T1_T2_T3_T4_T6_,"ax",@progbits
	.align	128
        .global         _ZN3cub18CUB_300001_SM_10006detail6reduce28DeviceReduceSingleTileKernelINS2_10policy_hubIfjN4cuda3__47maximumIvEEE10Policy1000EPfSB_jS8_ffNS5_3std3__410__identityEEEvT0_T1_T2_T3_T4_T6_
        .type           _ZN3cub18CUB_300001_SM_10006detail6reduce28DeviceReduceSingleTileKernelINS2_10policy_hubIfjN4cuda3__47maximumIvEEE10Policy1000EPfSB_jS8_ffNS5_3std3__410__identityEEEvT0_T1_T2_T3_T4_T6_,@function
        .size           _ZN3cub18CUB_300001_SM_10006detail6reduce28DeviceReduceSingleTileKernelINS2_10policy_hubIfjN4cuda3__47maximumIvEEE10Policy1000EPfSB_jS8_ffNS5_3std3__410__identityEEEvT0_T1_T2_T3_T4_T6_,(.L_x_151 - _ZN3cub18CUB_300001_SM_10006detail6reduce28DeviceReduceSingleTileKernelINS2_10policy_hubIfjN4cuda3__47maximumIvEEE10Policy1000EPfSB_jS8_ffNS5_3std3__410__identityEEEvT0_T1_T2_T3_T4_T6_)
        .other          _ZN3cub18CUB_300001_SM_10006detail6reduce28DeviceReduceSingleTileKernelINS2_10policy_hubIfjN4cuda3__47maximumIvEEE10Policy1000EPfSB_jS8_ffNS5_3std3__410__identityEEEvT0_T1_T2_T3_T4_T6_,@"STO_CUDA_ENTRY STV_DEFAULT"
_ZN3cub18CUB_300001_SM_10006detail6reduce28DeviceReduceSingleTileKernelINS2_10policy_hubIfjN4cuda3__47maximumIvEEE10Policy1000EPfSB_jS8_ffNS5_3std3__410__identityEEEvT0_T1_T2_T3_T4_T6_:
.text._ZN3cub18CUB_300001_SM_10006detail6reduce28DeviceReduceSingleTileKernelINS2_10policy_hubIfjN4cuda3__47maximumIvEEE10Policy1000EPfSB_jS8_ffNS5_3std3__410__identityEEEvT0_T1_T2_T3_T4_T6_:
        /* <DEDUP_REMOVED lines=13> */
.L_x_97:
[----:B------:R-:W0:Y:S01]  /*00d0*/  LDCU UR4, c[0x0][0x380] ;  /* 0x00007000ff0477ac */ /* 0x000e220008000800 */
[----:B------:R-:W-:Y:S01]  /*00e0*/  BSSY.RECONVERGENT B0, `(.L_x_98) ;  /* 0x00003e2000007945 */ /* 0x000fe20003800200 */
[----:B0-----:R-:W-:-:S09]  /*00f0*/  ULOP3.LUT UP0, URZ, UR4, 0xf, URZ, 0xc0, !UPT ;  /* 0x0000000f04ff7892 */ /* 0x001fd2000f80c0ff */
[----:B------:R-:W-:Y:S05]  /*0100*/  BRA.U UP0, `(.L_x_99) ;  /* 0x0000001d008c7547 */ /* 0x000fea000b800000 */
        /* <DEDUP_REMOVED lines=8> */
[----:B------:R-:W0:Y:S02]  /*0190*/  LDC.64 R4, c[0x0][0x380] ;  /* 0x0000e000ff047b82 */ /* 0x000e240000000a00 */
[----:B0-----:R-:W-:-:S05]  /*01a0*/  IMAD.WIDE.U32 R4, R0, 0x4, R4 ;  /* 0x0000000400047825 */ /* 0x001fca00078e0004 */
[----:B------:R0:W5:Y:S01]  /*01b0*/  LDG.E.CONSTANT R2, desc[UR6][R4.64] ;  /* 0x0000000604027981 */ /* 0x000162000c1e9900 */
[----:B------:R-:W-:-:S07]  /*01c0*/  VIADD R6, R0, 0x100 ;  /* 0x0000010000067836 */ /* 0x000fce0000000000 */
.L_x_102:
[----:B------:R-:W-:Y:S05]  /*01d0*/  BSYNC.RECONVERGENT B1 ;  /* 0x0000000000017941 */ /* 0x000fea0003800200 */
.L_x_101:
[----:B------:R-:W-:Y:S01]  /*01e0*/  ISETP.GE.U32.AND P0, PT, R6, R3, PT ;  /* 0x000000030600720c */ /* 0x000fe20003f06070 */
        /* <DEDUP_REMOVED lines=15> */
.L_x_107:
        /* <DEDUP_REMOVED lines=10> */
.L_x_106:
[----:B------:R-:W-:Y:S05]  /*0380*/  BSYNC.RECONVERGENT B2 ;  /* 0x0000000000027941 */ /* 0x000fea0003800200 */
.L_x_105:
[----:B------:R-:W-:Y:S05]  /*0390*/  @!P0 BRA `(.L_x_104) ;  /* 0x0000000400b88947 */ /* 0x000fea0003800000 */
[----:B------:R-:W0:Y:S01]  /*03a0*/  LDC.64 R4, c[0x0][0x380] ;  /* 0x0000e000ff047b82 */ /* 0x000e220000000a00 */
[----:B------:R-:W-:Y:S01]  /*03b0*/  IMAD.IADD R7, R3, 0x1, -R6 ;  /* 0x0000000103077824 */ /* 0x000fe200078e0a06 */
[----:B------:R-:W-:Y:S01]  /*03c0*/  BSSY.RECONVERGENT B2, `(.L_x_108) ;  /* 0x000003c000027945 */ /* 0x000fe20003800200 */
[----:B------:R-:W-:-:S03]  /*03d0*/  PLOP3.LUT P0, PT, PT, PT, PT, 0x80, 0x8 ;  /* 0x000000000008781c */ /* 0x000fc60003f0f070 */
[----:B------:R-:W-:Y:S01]  /*03e0*/  ISETP.GT.AND P1, PT, R7, 0xc00, PT ;  /* 0x00000c000700780c */ /* 0x000fe20003f24270 */
[----:B0-----:R-:W-:-:S12]  /*03f0*/  IMAD.WIDE.U32 R4, R6, 0x4, R4 ;  /* 0x0000000406047825 */ /* 0x001fd800078e0004 */
[----:B------:R-:W-:Y:S05]  /*0400*/  @!P1 BRA `(.L_x_109) ;  /* 0x0000000000dc9947 */ /* 0x000fea0003800000 */
[----:B------:R-:W-:Y:S01]  /*0410*/  PLOP3.LUT P0, PT, PT, PT, PT, 0x8, 0x80 ;  /* 0x000000000080781c */ /* 0x000fe20003f0e170 */
[----:B------:R-:W-:-:S12]  /*0420*/  VIADD R9, R3, 0xfffff400 ;  /* 0xfffff40003097836 */ /* 0x000fd80000000000 */
.L_x_110:
[----:B------:R-:W2:Y:S04]  /*0430*/  LDG.E.CONSTANT R17, desc[UR6][R4.64] ;  /* 0x0000000604117981 */ /* 0x000ea8000c1e9900 */
[----:B------:R-:W3:Y:S04]  /*0440*/  LDG.E.CONSTANT R19, desc[UR6][R4.64+0x400] ;  /* 0x0004000604137981 */ /* 0x000ee8000c1e9900 */
[----:B------:R-:W4:Y:S04]  /*0450*/  LDG.E.CONSTANT R21, desc[UR6][R4.64+0x800] ;  /* 0x0008000604157981 */ /* 0x000f28000c1e9900 */
        /* <DEDUP_REMOVED lines=12> */
[----:B------:R0:W4:Y:S01]  /*0520*/  LDG.E.CONSTANT R7, desc[UR6][R4.64+0x3c00] ;  /* 0x003c000604077981 */ /* 0x000122000c1e9900 */
[----:B------:R-:W-:-:S05]  /*0530*/  VIADD R6, R6, 0x1000 ;  /* 0x0000100006067836 */ /* 0x000fca0000000000 */
[----:B------:R-:W-:Y:S02]  /*0540*/  ISETP.GE.AND P2, PT, R6, R9, PT ;  /* 0x000000090600720c */ /* 0x000fe40003f46270 */
[----:B0-----:R-:W-:-:S05]  /*0550*/  IADD3 R4, P3, PT, R4, 0x4000, RZ ;  /* 0x0000400004047810 */ /* 0x001fca0007f7e0ff */
[----:B------:R-:W-:Y:S01]  /*0560*/  IMAD.X R5, RZ, RZ, R5, P3 ;  /* 0x000000ffff057224 */ /* 0x000fe200018e0605 */
        /* <DEDUP_REMOVED lines=33> */
.L_x_109:
[----:B------:R-:W-:Y:S05]  /*0780*/  BSYNC.RECONVERGENT B2 ;  /* 0x0000000000027941 */ /* 0x000fea0003800200 */
.L_x_108:
[----:B------:R-:W-:Y:S01]  /*0790*/  IMAD.IADD R7, R3, 0x1, -R6 ;  /* 0x0000000103077824 */ /* 0x000fe200078e0a06 */
[----:B------:R-:W-:Y:S04]  /*07a0*/  BSSY.RECONVERGENT B2, `(.L_x_111) ;  /* 0x000001f000027945 */ /* 0x000fe80003800200 */
[----:B------:R-:W-:-:S13]  /*07b0*/  ISETP.GT.AND P1, PT, R7, 0x400, PT ;  /* 0x000004000700780c */ /* 0x000fda0003f24270 */
[----:B------:R-:W-:Y:S05]  /*07c0*/  @!P1 BRA `(.L_x_112) ;  /* 0x0000000000709947 */ /* 0x000fea0003800000 */
[----:B------:R-:W2:Y:S04]  /*07d0*/  LDG.E.CONSTANT R7, desc[UR6][R4.64] ;  /* 0x0000000604077981 */ /* 0x000ea8000c1e9900 */
[----:B------:R-:W3:Y:S04]  /*07e0*/  LDG.E.CONSTANT R9, desc[UR6][R4.64+0x400] ;  /* 0x0004000604097981 */ /* 0x000ee8000c1e9900 */
[----:B------:R-:W4:Y:S04]  /*07f0*/  LDG.E.CONSTANT R11, desc[UR6][R4.64+0x800] ;  /* 0x00080006040b7981 */ /* 0x000f28000c1e9900 */
[----:B------:R-:W4:Y:S04]  /*0800*/  LDG.E.CONSTANT R13, desc[UR6][R4.64+0xc00] ;  /* 0x000c0006040d7981 */ /* 0x000f28000c1e9900 */
[----:B------:R-:W4:Y:S04]  /*0810*/  LDG.E.CONSTANT R15, desc[UR6][R4.64+0x1000] ;  /* 0x00100006040f7981 */ /* 0x000f28000c1e9900 */
[----:B------:R-:W4:Y:S04]  /*0820*/  LDG.E.CONSTANT R17, desc[UR6][R4.64+0x1400] ;  /* 0x0014000604117981 */ /* 0x000f28000c1e9900 */
[----:B------:R-:W4:Y:S04]  /*0830*/  LDG.E.CONSTANT R19, desc[UR6][R4.64+0x1800] ;  /* 0x0018000604137981 */ /* 0x000f28000c1e9900 */
[----:B------:R0:W4:Y:S01]  /*0840*/  LDG.E.CONSTANT R21, desc[UR6][R4.64+0x1c00] ;  /* 0x001c000604157981 */ /* 0x000122000c1e9900 */
[----:B------:R-:W-:Y:S01]  /*0850*/  VIADD R6, R6, 0x800 ;  /* 0x0000080006067836 */ /* 0x000fe20000000000 */
        /* <DEDUP_REMOVED lines=19> */
.L_x_112:
[----:B------:R-:W-:Y:S05]  /*0990*/  BSYNC.RECONVERGENT B2 ;  /* 0x0000000000027941 */ /* 0x000fea0003800200 */
.L_x_111:
[----:B------:R-:W-:-:S13]  /*09a0*/  ISETP.LT.OR P0, PT, R6, R3, P0 ;  /* 0x000000030600720c */ /* 0x000fda0000701670 */
[----:B------:R-:W-:Y:S05]  /*09b0*/  @!P0 BRA `(.L_x_104) ;  /* 0x0000000000308947 */ /* 0x000fea0003800000 */
        /* <DEDUP_REMOVED lines=12> */
.L_x_104:
[----:B------:R-:W-:Y:S05]  /*0a80*/  BSYNC.RECONVERGENT B1 ;  /* 0x0000000000017941 */ /* 0x000fea0003800200 */
.L_x_103:
[----:B------:R-:W-:Y:S01]  /*0a90*/  ISETP.GE.U32.AND P0, PT, R3, 0x100, PT ;  /* 0x000001000300780c */ /* 0x000fe20003f06070 */
        /* <DEDUP_REMOVED lines=10> */
[----:B------:R-:W1:Y:S06]  /*0b40*/  SHFL.DOWN PT, R3, R2, 0x2, 0x1f ;  /* 0x08401f0002037f89 */ /* 0x000e6c00000e0000 */
[----:B------:R-:W2:Y:S01]  /*0b50*/  @!P2 S2R R6, SR_CgaCtaId ;  /* 0x000000000006a919 */ /* 0x000ea20000008800 */
[----:B0-----:R-:W-:Y:S02]  /*0b60*/  @!P2 MOV R5, 0x400 ;  /* 0x000004000005a802 */ /* 0x001fe40000000f00 */
[----:B------:R-:W-:-:S04]  /*0b70*/  @!P2 SHF.R.U32.HI R4, RZ, 0x3, R0 ;  /* 0x00000003ff04a819 */ /* 0x000fc80000011600 */
[----:B------:R-:W-:Y:S02]  /*0b80*/  @!P2 LOP3.LUT R4, R4, 0x7c, RZ, 0xc0, !PT ;  /* 0x0000007c0404a812 */ /* 0x000fe400078ec0ff */
[----:B-1----:R-:W-:-:S04]  /*0b90*/  FSETP.GEU.AND P1, PT, R2, R3, PT ;  /* 0x000000030200720b */ /* 0x002fc80003f2e000 */
[----:B------:R-:W-:Y:S02]  /*0ba0*/  @!P0 FSEL R2, R3, R2, !P1 ;  /* 0x0000000203028208 */ /* 0x000fe40004800000 */
[----:B------:R-:W-:-:S03]  /*0bb0*/  ISETP.GT.AND P0, PT, R8, 0x1b, PT ;  /* 0x0000001b0800780c */ /* 0x000fc60003f04270 */
[----:B------:R-:W0:Y:S01]  /*0bc0*/  SHFL.DOWN PT, R3, R2, 0x4, 0x1f ;  /* 0x08801f0002037f89 */ /* 0x000e2200000e0000 */
[----:B--2---:R-:W-:-:S05]  /*0bd0*/  @!P2 LEA R5, R6, R5, 0x18 ;  /* 0x000000050605a211 */ /* 0x004fca00078ec0ff */
        /* <DEDUP_REMOVED lines=37> */
.L_x_113:
[----:B------:R-:W-:Y:S01]  /*0e30*/  LOP3.LUT R2, R0, 0x3e0, RZ, 0xc0, !PT ;  /* 0x000003e000027812 */ /* 0x000fe200078ec0ff */
[----:B------:R-:W1:Y:S04]  /*0e40*/  S2R R9, SR_LANEID ;  /* 0x0000000000097919 */ /* 0x000e680000000000 */
[----:B0-----:R-:W-:Y:S01]  /*0e50*/  VIADD R4, R2, 0x20 ;  /* 0x0000002002047836 */ /* 0x001fe20000000000 */
[----:B------:R-:W-:-:S04]  /*0e60*/  LOP3.LUT R2, RZ, R2, RZ, 0x33, !PT ;  /* 0x00000002ff027212 */ /* 0x000fc800078e33ff */
[----:B------:R-:W-:Y:S01]  /*0e70*/  ISETP.GT.U32.AND P0, PT, R4, R3, PT ;  /* 0x000000030400720c */ /* 0x000fe20003f04070 */
[----:B------:R-:W-:-:S05]  /*0e80*/  IMAD.IADD R2, R2, 0x1, R3 ;  /* 0x0000000102027824 */ /* 0x000fca00078e0203 */
        /* <DEDUP_REMOVED lines=65> */
.L_x_100:
[----:B------:R-:W0:Y:S01]  /*12a0*/  S2R R0, SR_TID.X ;  /* 0x0000000000007919 */ /* 0x000e220000002100 */
[----:B------:R-:W1:Y:S02]  /*12b0*/  LDCU.64 UR4, c[0x0][0x380] ;  /* 0x00007000ff0477ac */ /* 0x000e640008000a00 */
[----:B-1----:R-:W-:Y:S02]  /*12c0*/  IMAD.U32 R20, RZ, RZ, UR4 ;  /* 0x00000004ff147e24 */ /* 0x002fe4000f8e00ff */
[----:B------:R-:W-:Y:S02]  /*12d0*/  IMAD.U32 R21, RZ, RZ, UR5 ;  /* 0x00000005ff157e24 */ /* 0x000fe4000f8e00ff */
[----:B0-----:R-:W-:-:S04]  /*12e0*/  IMAD.SHL.U32 R2, R0, 0x4, RZ ;  /* 0x0000000400027824 */ /* 0x001fc800078e00ff */
[----:B------:R-:W-:-:S05]  /*12f0*/  IMAD.WIDE.U32 R22, R2, 0x4, R20 ;  /* 0x0000000402167825 */ /* 0x000fca00078e0014 */
[----:B------:R-:W2:Y:S04]  /*1300*/  LDG.E.128.CONSTANT R4, desc[UR6][R22.64] ;  /* 0x0000000616047981 */ /* 0x000ea8000c1e9d00 */
[----:B------:R-:W3:Y:S04]  /*1310*/  LDG.E.128.CONSTANT R8, desc[UR6][R22.64+0x1000] ;  /* 0x0010000616087981 */ /* 0x000ee8000c1e9d00 */
[----:B------:R-:W4:Y:S04]  /*1320*/  LDG.E.128.CONSTANT R12, desc[UR6][R22.64+0x2000] ;  /* 0x00200006160c7981 */ /* 0x000f28000c1e9d00 */
[----:B------:R0:W5:Y:S01]  /*1330*/  LDG.E.128.CONSTANT R16, desc[UR6][R22.64+0x3000] ;  /* 0x0030000616107981 */ /* 0x000162000c1e9d00 */
[----:B------:R-:W-:Y:S01]  /*1340*/  UMOV UR4, 0x1000 ;  /* 0x0000100000047882 */ /* 0x000fe20000000000 */
[----:B0-----:R-:W-:Y:S01]  /*1350*/  VIADD R22, R3, 0xfffff000 ;  /* 0xfffff00003167836 */ /* 0x001fe20000000000 */
        /* <DEDUP_REMOVED lines=33> */
[----:B------:R-:W-:-:S07]  /*1570*/  UMOV UR4, 0x1000 ;  /* 0x0000100000047882 */ /* 0x000fce0000000000 */
[----:B------:R-:W1:Y:S02]  /*1580*/  LDC.64 R20, c[0x0][0x380] ;  /* 0x0000e000ff147b82 */ /* 0x000e640000000a00 */
.L_x_117:
[----:B------:R-:W-:-:S04]  /*1590*/  VIADD R25, R2, UR4 ;  /* 0x0000000402197c36 */ /* 0x000fc80008000000 */
[----:B-1----:R-:W-:-:S05]  /*15a0*/  IMAD.WIDE.U32 R24, R25, 0x4, R20 ;  /* 0x0000000419187825 */ /* 0x002fca00078e0014 */
        /* <DEDUP_REMOVED lines=9> */
[----:B------:R-:W-:Y:S01]  /*1640*/  FSEL R4, R6, R5, !P1 ;  /* 0x0000000506047208 */ /* 0x000fe20004800000 */
[----:B0-----:R-:W-:Y:S01]  /*1650*/  VIADD R5, R3, -UR4 ;  /* 0x8000000403057c36 */ /* 0x001fe20008000000 */
        /* <DEDUP_REMOVED lines=22> */
[----:B------:R-:W-:Y:S02]  /*17c0*/  ISETP.GE.U32.AND P1, PT, R5, 0x1000, PT ;  /* 0x000010000500780c */ /* 0x000fe40003f26070 */
[----:B------:R-:W-:-:S04]  /*17d0*/  FSETP.GEU.AND P0, PT, R4, R17, PT ;  /* 0x000000110400720b */ /* 0x000fc80003f0e000 */
[----:B------:R-:W-:-:S04]  /*17e0*/  FSEL R17, R17, R4, !P0 ;  /* 0x0000000411117208 */ /* 0x000fc80004000000 */
[----:B------:R-:W-:-:S04]  /*17f0*/  FSETP.GEU.AND P0, PT, R17, R19, PT ;  /* 0x000000131100720b */ /* 0x000fc80003f0e000 */
[----:B------:R-:W-:Y:S01]  /*1800*/  FSEL R23, R19, R17, !P0 ;  /* 0x0000001113177208 */ /* 0x000fe20004000000 */
[----:B------:R-:W-:Y:S08]  /*1810*/  @!P1 BRA `(.L_x_116) ;  /* 0x0000000000f09947 */ /* 0x000ff00003800000 */
[----:B------:R-:W-:-:S06]  /*1820*/  UIADD3 UR4, UPT, UPT, UR4, 0x1000, URZ ;  /* 0x0000100004047890 */ /* 0x000fcc000fffe0ff */
[----:B------:R-:W-:-:S13]  /*1830*/  ISETP.LT.U32.AND P0, PT, R22, UR4, PT ;  /* 0x0000000416007c0c */ /* 0x000fda000bf01070 */
[----:B------:R-:W-:Y:S05]  /*1840*/  @!P0 BRA `(.L_x_117) ;  /* 0xfffffffc00508947 */ /* 0x000fea000383ffff */
.L_x_115:
[----:B------:R-:W-:-:S13]  /*1850*/  ISETP.LE.U32.AND P0, PT, R3, UR4, PT ;  /* 0x0000000403007c0c */ /* 0x000fda000bf03070 */
[----:B------:R-:W-:Y:S05]  /*1860*/  @P0 BRA `(.L_x_116) ;  /* 0x0000000000dc0947 */ /* 0x000fea0003800000 */
[----:B------:R-:W-:Y:S01]  /*1870*/  VIADD R5, R3, -UR4 ;  /* 0x8000000403057c36 */ /* 0x000fe20008000000 */
[----:B------:R-:W-:Y:S04]  /*1880*/  BSSY.RECONVERGENT B1, `(.L_x_116) ;  /* 0x0000035000017945 */ /* 0x000fe80003800200 */
[----:B------:R-:W-:-:S13]  /*1890*/  ISETP.GE.AND P0, PT, R0, R5, PT ;  /* 0x000000050000720c */ /* 0x000fda0003f06270 */
[----:B------:R-:W-:Y:S05]  /*18a0*/  @P0 BRA `(.L_x_118) ;  /* 0x0000000000c80947 */ /* 0x000fea0003800000 */
[----:B------:R-:W-:Y:S01]  /*18b0*/  LOP3.LUT R2, RZ, R0, RZ, 0x33, !PT ;  /* 0x00000000ff027212 */ /* 0x000fe200078e33ff */
[----:B------:R-:W-:Y:S01]  /*18c0*/  BSSY.RECONVERGENT B2, `(.L_x_119) ;  /* 0x0000015000027945 */ /* 0x000fe20003800200 */
[----:B------:R-:W-:Y:S02]  /*18d0*/  IMAD.MOV.U32 R4, RZ, RZ, R0 ;  /* 0x000000ffff047224 */ /* 0x000fe400078e0000 */
[----:B------:R-:W-:-:S04]  /*18e0*/  IADD3 R2, PT, PT, R3, -UR4, R2 ;  /* 0x8000000403027c10 */ /* 0x000fc8000fffe002 */
[C---:B------:R-:W-:Y:S02]  /*18f0*/  LOP3.LUT R3, R2.reuse, 0x300, RZ, 0xc0, !PT ;  /* 0x0000030002037812 */ /* 0x040fe400078ec0ff */
[----:B------:R-:W-:Y:S02]  /*1900*/  ISETP.GE.U32.AND P2, PT, R2, 0x300, PT ;  /* 0x000003000200780c */ /* 0x000fe40003f46070 */
[----:B------:R-:W-:-:S13]  /*1910*/  ISETP.NE.AND P0, PT, R3, 0x300, PT ;  /* 0x000003000300780c */ /* 0x000fda0003f05270 */
[----:B------:R-:W-:Y:S05]  /*1920*/  @!P0 BRA `(.L_x_120) ;  /* 0x0000000000388947 */ /* 0x000fea0003800000 */
[----:B------:R-:W-:Y:S01]  /*1930*/  LEA.HI R2, R2, 0x1, RZ, 0x18 ;  /* 0x0000000102027811 */ /* 0x000fe200078fc0ff */
[----:B------:R-:W-:Y:S02]  /*1940*/  VIADD R7, R0, UR4 ;  /* 0x0000000400077c36 */ /* 0x000fe40008000000 */
[----:B------:R-:W-:Y:S01]  /*1950*/  IMAD.MOV.U32 R4, RZ, RZ, R0 ;  /* 0x000000ffff047224 */ /* 0x000fe200078e0000 */
[----:B------:R-:W-:-:S05]  /*1960*/  LOP3.LUT R2, R2, 0x3, RZ, 0xc0, !PT ;  /* 0x0000000302027812 */ /* 0x000fca00078ec0ff */
[----:B------:R-:W-:-:S07]  /*1970*/  IMAD.MOV R6, RZ, RZ, -R2 ;  /* 0x000000ffff067224 */ /* 0x000fce00078e0a02 */
.L_x_121:
        /* <DEDUP_REMOVED lines=9> */
.L_x_120:
[----:B------:R-:W-:Y:S05]  /*1a10*/  BSYNC.RECONVERGENT B2 ;  /* 0x0000000000027941 */ /* 0x000fea0003800200 */
.L_x_119:
[----:B------:R-:W-:Y:S05]  /*1a20*/  @!P2 BRA `(.L_x_118) ;  /* 0x000000000068a947 */ /* 0x000fea0003800000 */
[C---:B------:R-:W-:Y:S02]  /*1a30*/  VIADD R12, R4.reuse, 0x200 ;  /* 0x00000200040c7836 */ /* 0x040fe40000000000 */
[----:B------:R-:W-:-:S07]  /*1a40*/  VIADD R13, R4, UR4 ;  /* 0x00000004040d7c36 */ /* 0x000fce0008000000 */
.L_x_122:
[----:B------:R-:W-:-:S04]  /*1a50*/  IMAD.WIDE.U32 R2, R13, 0x4, R20 ;  /* 0x000000040d027825 */ /* 0x000fc800078e0014 */
[C---:B------:R-:W-:Y:S02]  /*1a60*/  VIADD R7, R13.reuse, 0x100 ;  /* 0x000001000d077836 */ /* 0x040fe40000000000 */
[----:B------:R-:W2:Y:S01]  /*1a70*/  LDG.E.CONSTANT R2, desc[UR6][R2.64] ;  /* 0x0000000602027981 */ /* 0x000ea2000c1e9900 */
[----:B------:R-:W-:Y:S02]  /*1a80*/  VIADD R9, R13, 0x200 ;  /* 0x000002000d097836 */ /* 0x000fe40000000000 */
[----:B------:R-:W-:-:S04]  /*1a90*/  IMAD.WIDE.U32 R6, R7, 0x4, R20 ;  /* 0x0000000407067825 */ /* 0x000fc800078e0014 */
[--C-:B------:R-:W-:Y:S02]  /*1aa0*/  IMAD.WIDE.U32 R8, R9, 0x4, R20.reuse ;  /* 0x0000000409087825 */ /* 0x100fe400078e0014 */
[----:B------:R-:W3:Y:S02]  /*1ab0*/  LDG.E.CONSTANT R6, desc[UR6][R6.64] ;  /* 0x0000000606067981 */ /* 0x000ee4000c1e9900 */
[----:B------:R-:W-:Y:S02]  /*1ac0*/  VIADD R11, R13, 0x300 ;  /* 0x000003000d0b7836 */ /* 0x000fe40000000000 */
[----:B------:R-:W4:Y:S02]  /*1ad0*/  LDG.E.CONSTANT R8, desc[UR6][R8.64] ;  /* 0x0000000608087981 */ /* 0x000f24000c1e9900 */
[----:B------:R-:W-:-:S06]  /*1ae0*/  IMAD.WIDE.U32 R10, R11, 0x4, R20 ;  /* 0x000000040b0a7825 */ /* 0x000fcc00078e0014 */
        /* <DEDUP_REMOVED lines=14> */
.L_x_118:
[----:B------:R-:W-:Y:S05]  /*1bd0*/  BSYNC.RECONVERGENT B1 ;  /* 0x0000000000017941 */ /* 0x000fea0003800200 */
.L_x_116:
        /* <DEDUP_REMOVED lines=54> */
.L_x_99:
        /* <DEDUP_REMOVED lines=12> */
.L_x_125:
[----:B------:R-:W-:Y:S05]  /*2000*/  BSYNC.RECONVERGENT B1 ;  /* 0x0000000000017941 */ /* 0x000fea0003800200 */
.L_x_124:
        /* <DEDUP_REMOVED lines=16> */
.L_x_130:
        /* <DEDUP_REMOVED lines=10> */
.L_x_129:
[----:B------:R-:W-:Y:S05]  /*21b0*/  BSYNC.RECONVERGENT B2 ;  /* 0x0000000000027941 */ /* 0x000fea0003800200 */
.L_x_128:
        /* <DEDUP_REMOVED lines=10> */
.L_x_133:
        /* <DEDUP_REMOVED lines=53> */
.L_x_132:
[----:B------:R-:W-:Y:S05]  /*25b0*/  BSYNC.RECONVERGENT B2 ;  /* 0x0000000000027941 */ /* 0x000fea0003800200 */
.L_x_131:
        /* <DEDUP_REMOVED lines=32> */
.L_x_135:
[----:B------:R-:W-:Y:S05]  /*27c0*/  BSYNC.RECONVERGENT B2 ;  /* 0x0000000000027941 */ /* 0x000fea0003800200 */
.L_x_134:
        /* <DEDUP_REMOVED lines=14> */
.L_x_127:
[----:B------:R-:W-:Y:S05]  /*28b0*/  BSYNC.RECONVERGENT B1 ;  /* 0x0000000000017941 */ /* 0x000fea0003800200 */
.L_x_126:
        /* <DEDUP_REMOVED lines=58> */
.L_x_136:
        /* <DEDUP_REMOVED lines=71> */
.L_x_123:
[----:B------:R-:W0:Y:S01]  /*30d0*/  S2R R11, SR_TID.X ;  /* 0x00000000000b7919 */ /* 0x000e220000002100 */
[----:B------:R-:W1:Y:S02]  /*30e0*/  LDCU.64 UR4, c[0x0][0x380] ;  /* 0x00007000ff0477ac */ /* 0x000e640008000a00 */
[----:B-1----:R-:W-:Y:S02]  /*30f0*/  IMAD.U32 R6, RZ, RZ, UR4 ;  /* 0x00000004ff067e24 */ /* 0x002fe4000f8e00ff */
[----:B------:R-:W-:Y:S02]  /*3100*/  IMAD.U32 R7, RZ, RZ, UR5 ;  /* 0x00000005ff077e24 */ /* 0x000fe4000f8e00ff */
        /* <DEDUP_REMOVED lines=24> */
[----:B------:R-:W-:Y:S01]  /*3290*/  FSEL R15, R15, R10, !P3 ;  /* 0x0000000a0f0f7208 */ /* 0x000fe20005800000 */
[----:B------:R-:W-:Y:S01]  /*32a0*/  IMAD.MOV.U32 R10, RZ, RZ, 0x1000 ;  /* 0x00001000ff0a7424 */ /* 0x000fe200078e00ff */
[----:B------:R-:W-:-:S04]  /*32b0*/  FSETP.GEU.AND P0, PT, R12, R17, PT ;  /* 0x000000110c00720b */ /* 0x000fc80003f0e000 */
[----:B------:R-:W-:Y:S02]  /*32c0*/  FSEL R12, R17, R12, !P0 ;  /* 0x0000000c110c7208 */ /* 0x000fe40004000000 */
[----:B------:R-:W-:Y:S02]  /*32d0*/  FSETP.GEU.AND P0, PT, R0, R9, PT ;  /* 0x000000090000720b */ /* 0x000fe40003f0e000 */
[----:B------:R-:W-:Y:S02]  /*32e0*/  FSETP.GEU.AND P1, PT, R14, R19, PT ;  /* 0x000000130e00720b */ /* 0x000fe40003f2e000 */
[----:B------:R-:W-:Y:S01]  /*32f0*/  FSEL R9, R9, R0, !P0 ;  /* 0x0000000009097208 */ /* 0x000fe20004000000 */
[----:B------:R-:W-:Y:S01]  /*3300*/  VIADD R0, R3, 0xfffff000 ;  /* 0xfffff00003007836 */ /* 0x000fe20000000000 */
        /* <DEDUP_REMOVED lines=15> */
[----:B------:R-:W-:Y:S02]  /*3400*/  ISETP.GE.U32.AND P1, PT, R0, 0x1000, PT ;  /* 0x000010000000780c */ /* 0x000fe40003f26070 */
[----:B------:R-:W-:-:S04]  /*3410*/  FSETP.GEU.AND P0, PT, R8, R23, PT ;  /* 0x000000170800720b */ /* 0x000fc80003f0e000 */
[----:B------:R-:W-:-:S07]  /*3420*/  FSEL R12, R23, R8, !P0 ;  /* 0x00000008170c7208 */ /* 0x000fce0004000000 */
[----:B------:R-:W-:Y:S05]  /*3430*/  @!P1 BRA `(.L_x_137) ;  /* 0x0000000000f49947 */ /* 0x000fea0003800000 */
[----:B------:R-:W0:Y:S01]  /*3440*/  LDC R14, c[0x0][0x390] ;  /* 0x0000e400ff0e7b82 */ /* 0x000e220000000800 */
[----:B------:R-:W-:-:S07]  /*3450*/  IMAD.MOV.U32 R10, RZ, RZ, 0x1000 ;  /* 0x00001000ff0a7424 */ /* 0x000fce00078e00ff */
[----:B------:R-:W1:Y:S02]  /*3460*/  LDC.64 R6, c[0x0][0x380] ;  /* 0x0000e000ff067b82 */ /* 0x000e640000000a00 */
.L_x_139:
[----:B------:R-:W-:-:S04]  /*3470*/  IMAD.WIDE.U32 R2, R10, 0x4, R4 ;  /* 0x000000040a027825 */ /* 0x000fc800078e0004 */
[----:B------:R-:W-:Y:S01]  /*3480*/  IMAD.IADD R9, R11, 0x1, R10 ;  /* 0x000000010b097824 */ /* 0x000fe200078e020a */
[----:B------:R-:W2:Y:S03]  /*3490*/  LDG.E.CONSTANT R15, desc[UR6][R2.64+0x400] ;  /* 0x00040006020f7981 */ /* 0x000ea6000c1e9900 */
[----:B-1----:R-:W-:Y:S01]  /*34a0*/  IMAD.WIDE.U32 R8, R9, 0x4, R6 ;  /* 0x0000000409087825 */ /* 0x002fe200078e0006 */
        /* <DEDUP_REMOVED lines=14> */
[----:B------:R0:W5:Y:S02]  /*3590*/  LDG.E.CONSTANT R27, desc[UR6][R2.64+0x3c00] ;  /* 0x003c0006021b7981 */ /* 0x000164000c1e9900 */
[----:B0-----:R-:W-:-:S04]  /*35a0*/  IMAD.MOV.U32 R3, RZ, RZ, R14 ;  /* 0x000000ffff037224 */ /* 0x001fc800078e000e */
[----:B------:R-:W-:Y:S01]  /*35b0*/  IMAD.IADD R2, R3, 0x1, -R10 ;  /* 0x0000000103027824 */ /* 0x000fe200078e0a0a */
        /* <DEDUP_REMOVED lines=34> */
[----:B------:R-:W-:-:S05]  /*37e0*/  VIADD R10, R10, 0x1000 ;  /* 0x000010000a0a7836 */ /* 0x000fca0000000000 */
[----:B------:R-:W-:-:S13]  /*37f0*/  ISETP.GT.U32.AND P0, PT, R10, R0, PT ;  /* 0x000000000a00720c */ /* 0x000fda0003f04070 */
[----:B------:R-:W-:Y:S05]  /*3800*/  @!P0 BRA `(.L_x_139) ;  /* 0xfffffffc00188947 */ /* 0x000fea000383ffff */
.L_x_137:
[----:B------:R-:W-:-:S13]  /*3810*/  ISETP.GE.U32.AND P0, PT, R10, R3, PT ;  /* 0x000000030a00720c */ /* 0x000fda0003f06070 */
        /* <DEDUP_REMOVED lines=13> */
[----:B------:R-:W-:Y:S01]  /*38f0*/  LEA.HI R2, R2, 0x1, RZ, 0x18 ;  /* 0x0000000102027811 */ /* 0x000fe200078fc0ff */
[----:B------:R-:W-:Y:S02]  /*3900*/  IMAD.IADD R9, R11, 0x1, R10 ;  /* 0x000000010b097824 */ /* 0x000fe400078e020a */
[----:B------:R-:W-:Y:S01]  /*3910*/  IMAD.MOV.U32 R5, RZ, RZ, R11 ;  /* 0x000000ffff057224 */ /* 0x000fe200078e000b */
[----:B------:R-:W-:-:S05]  /*3920*/  LOP3.LUT R2, R2, 0x3, RZ, 0xc0, !PT ;  /* 0x0000000302027812 */ /* 0x000fca00078ec0ff */
[----:B------:R-:W-:-:S07]  /*3930*/  IMAD.MOV R4, RZ, RZ, -R2 ;  /* 0x000000ffff047224 */ /* 0x000fce00078e0a02 */
.L_x_143:
        /* <DEDUP_REMOVED lines=9> */
.L_x_142:
[----:B------:R-:W-:Y:S05]  /*39d0*/  BSYNC.RECONVERGENT B2 ;  /* 0x0000000000027941 */ /* 0x000fea0003800200 */
.L_x_141:
[----:B------:R-:W-:Y:S05]  /*39e0*/  @!P2 BRA `(.L_x_140) ;  /* 0x000000000068a947 */ /* 0x000fea0003800000 */
[C---:B------:R-:W-:Y:S02]  /*39f0*/  IMAD.IADD R13, R5.reuse, 0x1, R10 ;  /* 0x00000001050d7824 */ /* 0x040fe400078e020a */
[----:B------:R-:W-:-:S07]  /*3a00*/  VIADD R10, R5, 0x200 ;  /* 0x00000200050a7836 */ /* 0x000fce0000000000 */
.L_x_144:
        /* <DEDUP_REMOVED lines=24> */
.L_x_140:
[----:B------:R-:W-:Y:S05]  /*3b90*/  BSYNC.RECONVERGENT B1 ;  /* 0x0000000000017941 */ /* 0x000fea0003800200 */
.L_x_138:
        /* <DEDUP_REMOVED lines=54> */
.L_x_114:
[----:B------:R-:W-:Y:S05]  /*3f00*/  BSYNC.RECONVERGENT B0 ;  /* 0x0000000000007941 */ /* 0x000fea0003800200 */
.L_x_98:
[----:B------:R-:W-:Y:S05]  /*3f10*/  @P0 EXIT ;  /* 0x000000000000094d */ /* 0x000fea0003800000 */
[----:B------:R-:W0:Y:S01]  /*3f20*/  LDCU UR4, c[0x0][0x398] ;  /* 0x00007300ff0477ac */ /* 0x000e220008000800 */
[----:B------:R-:W1:Y:S01]  /*3f30*/  LDC.64 R4, c[0x0][0x388] ;  /* 0x0000e200ff047b82 */ /* 0x000e620000000a00 */
[----:B0-----:R-:W-:-:S04]  /*3f40*/  FSETP.GT.AND P0, PT, R2, UR4, PT ;  /* 0x0000000402007c0b */ /* 0x001fc8000bf04000 */
[----:B------:R-:W-:-:S05]  /*3f50*/  FSEL R3, R2, UR4, P0 ;  /* 0x0000000402037c08 */ /* 0x000fca0008000000 */
[----:B-1----:R-:W-:Y:S01]  /*3f60*/  STG.E desc[UR6][R4.64], R3 ;  /* 0x0000000304007986 */ /* 0x002fe2000c101906 */
[----:B------:R-:W-:Y:S05]  /*3f70*/  EXIT ;  /* 0x000000000000794d */ /* 0x000fea0003800000 */
.L_x_145:
        /* <DEDUP_REMOVED lines=16> */
.L_x_151:


//--------------------- .text._ZN3cub18CUB_300001_SM_10006detail11EmptyKernelIvEEvv --------------------------
	.section	.text._ZN3cub18CUB_300001_SM_10006detail11EmptyKernelIvEEvv,"ax",@progbits
	.align	128
        .global         _ZN3cub18CUB_300001_SM_10006detail11EmptyKernelIvEEvv
        .type           _ZN3cub18CUB_300001_SM_10006detail11EmptyKernelIvEEvv,@function
        .size           _ZN3cub18CUB_300001_SM_10006detail11EmptyKernelIvEEvv,(.L_x_152 - _ZN3cub18CUB_300001_SM_10006detail11EmptyKernelIvEEvv)
        .other          _ZN3cub18CUB_300001_SM_10006detail11EmptyKernelIvEEvv,@"STO_CUDA_ENTRY STV_DEFAULT"
_ZN3cub18CUB_300001_SM_10006detail11EmptyKernelIvEEvv:
.text._ZN3cub18CUB_300001_SM_10006detail11EmptyKernelIvEEvv:
[----:B------:R-:W-:Y:S01]  /*0000*/  LDC R1, c[0x0][0x37c] ;  /* 0x0000df00ff017b82 */ /* 0x000fe20000000800 */
[----:B------:R-:W-:Y:S05]  /*0010*/  EXIT ;  /* 0x000000000000794d */ /* 0x000fea0003800000 */
.L_x_146:
        /* <DEDUP_REMOVED lines=14> */
.L_x_152:


//--------------------- .text._Z22subtract_modulo_kernelPfS_S_i --------------------------
	.section	.text._Z22subtract_modulo_kernelPfS_S_i,"ax",@progbits
	.align	128
        .global         _Z22subtract_modulo_kernelPfS_S_i
        .type           _Z22subtract_modulo_kernelPfS_S_i,@function
        .size           _Z22subtract_modulo_kernelPfS_S_i,(.L_x_153 - _Z22subtract_modulo_kernelPfS_S_i)
        .other          _Z22subtract_modulo_kernelPfS_S_i,@"STO_CUDA_ENTRY STV_DEFAULT"
_Z22subtract_modulo_kernelPfS_S_i:
.text._Z22subtract_modulo_kernelPfS_S_i:
[----:B------:R-:W-:Y:S01]  /*0000*/  LDC R1, c[0x0][0x37c] ;  /* 0x0000df00ff017b82 */ /* 0x000fe20000000800 */
[----:B------:R-:W0:Y:S01]  /*0010*/  S2R R9, SR_CTAID.X ;  /* 0x0000000000097919 */ /* 0x000e220000002500 */
[----:B------:R-:W1:Y:S01]  /*0020*/  LDCU UR4, c[0x0][0x398] ;  /* 0x00007300ff0477ac */ /* 0x000e620008000800 */
[----:B------:R-:W0:Y:S01]  /*0030*/  S2R R0, SR_TID.X ;  /* 0x0000000000007919 */ /* 0x000e220000002100 */
[----:B------:R-:W0:Y:S01]  /*0040*/  LDCU UR5, c[0x0][0x360] ;  /* 0x00006c00ff0577ac */ /* 0x000e220008000800 */
[----:B-1----:R-:W-:Y:S01]  /*0050*/  UIMAD UR4, UR4, UR4, URZ ;  /* 0x00000004040472a4 */ /* 0x002fe2000f8e02ff */
[----:B0-----:R-:W-:-:S05]  /*0060*/  IMAD R9, R9, UR5, R0 ;  /* 0x0000000509097c24 */ /* 0x001fca000f8e0200 */
[----:B------:R-:W-:-:S13]  /*0070*/  ISETP.GE.AND P0, PT, R9, UR4, PT ;  /* 0x0000000409007c0c */ /* 0x000fda000bf06270 */
[----:B------:R-:W-:Y:S05]  /*0080*/  @P0 EXIT ;  /* 0x000000000000094d */ /* 0x000fea0003800000 */
[----:B------:R-:W0:Y:S01]  /*0090*/  LDC.64 R2, c[0x0][0x380] ;  /* 0x0000e000ff027b82 */ /* 0x000e220000000a00 */
[----:B------:R-:W1:Y:S07]  /*00a0*/  LDCU.64 UR4, c[0x0][0x358] ;  /* 0x00006b00ff0477ac */ /* 0x000e6e0008000a00 */
[----:B------:R-:W2:Y:S01]  /*00b0*/  LDC.64 R4, c[0x0][0x388] ;  /* 0x0000e200ff047b82 */ /* 0x000ea20000000a00 */
[----:B0-----:R-:W-:-:S06]  /*00c0*/  IMAD.WIDE R2, R9, 0x4, R2 ;  /* 0x0000000409027825 */ /* 0x001fcc00078e0202 */
[----:B-1----:R-:W3:Y:S01]  /*00d0*/  LDG.E R2, desc[UR4][R2.64] ;  /* 0x0000000402027981 */ /* 0x002ee2000c1e1900 */
[----:B--2---:R-:W-:-:S06]  /*00e0*/  IMAD.WIDE R4, R9, 0x4, R4 ;  /* 0x0000000409047825 */ /* 0x004fcc00078e0204 */
[----:B------:R-:W3:Y:S02]  /*00f0*/  LDG.E R5, desc[UR4][R4.64] ;  /* 0x0000000404057981 */ /* 0x000ee4000c1e1900 */
[----:B---3--:R-:W-:-:S13]  /*0100*/  FSETP.GEU.AND P0, PT, R2, R5, PT ;  /* 0x000000050200720b */ /* 0x008fda0003f0e000 */
[----:B------:R-:W0:Y:S01]  /*0110*/  @!P0 LDC.64 R6, c[0x0][0x390] ;  /* 0x0000e400ff068b82 */ /* 0x000e220000000a00 */
[----:B------:R-:W-:-:S04]  /*0120*/  FADD R11, R2, -R5 ;  /* 0x80000005020b7221 */ /* 0x000fc80000000000 */
[----:B------:R-:W-:Y:S01]  /*0130*/  @!P0 FADD R13, -R11, -RZ ;  /* 0x800000ff0b0d8221 */ /* 0x000fe20000000100 */
[----:B0-----:R-:W-:-:S05]  /*0140*/  @!P0 IMAD.WIDE R6, R9, 0x4, R6 ;  /* 0x0000000409068825 */ /* 0x001fca00078e0206 */
[----:B------:R0:W-:Y:S01]  /*0150*/  @!P0 STG.E desc[UR4][R6.64], R13 ;  /* 0x0000000d06008986 */ /* 0x0001e2000c101904 */
[----:B------:R-:W-:Y:S05]  /*0160*/  @!P0 EXIT ;  /* 0x000000000000894d */ /* 0x000fea0003800000 */
[----:B------:R-:W1:Y:S02]  /*0170*/  LDC.64 R2, c[0x0][0x390] ;  /* 0x0000e400ff027b82 */ /* 0x000e640000000a00 */
[----:B-1----:R-:W-:-:S05]  /*0180*/  IMAD.WIDE R2, R9, 0x4, R2 ;  /* 0x0000000409027825 */ /* 0x002fca00078e0202 */
[----:B------:R-:W-:Y:S01]  /*0190*/  STG.E desc[UR4][R2.64], R11 ;  /* 0x0000000b02007986 */ /* 0x000fe2000c101904 */
[----:B------:R-:W-:Y:S05]  /*01a0*/  EXIT ;  /* 0x000000000000794d */ /* 0x000fea0003800000 */
.L_x_147:
        /* <DEDUP_REMOVED lines=13> */
.L_x_153:


//--------------------- .text._Z6changePfS_i      --------------------------
	.section	.text._Z6changePfS_i,"ax",@progbits
	.align	128
        .global         _Z6changePfS_i
        .type           _Z6changePfS_i,@function
        .size           _Z6changePfS_i,(.L_x_154 - _Z6changePfS_i)
        .other          _Z6changePfS_i,@"STO_CUDA_ENTRY STV_DEFAULT"
_Z6changePfS_i:
.text._Z6changePfS_i:
[----:B------:R-:W-:Y:S01]  /*0000*/  LDC R1, c[0x0][0x37c] ;  /* 0x0000df00ff017b82 */ /* 0x000fe20000000800 */
[----:B------:R-:W0:Y:S07]  /*0010*/  S2R R0, SR_CTAID.X ;  /* 0x0000000000007919 */ /* 0x000e2e0000002500 */
[----:B------:R-:W1:Y:S01]  /*0020*/  LDC R5, c[0x0][0x390] ;  /* 0x0000e400ff057b82 */ /* 0x000e620000000800 */
[----:B------:R-:W0:Y:S01]  /*0030*/  LDCU UR4, c[0x0][0x360] ;  /* 0x00006c00ff0477ac */ /* 0x000e220008000800 */
[----:B------:R-:W0:Y:S02]  /*0040*/  S2R R3, SR_TID.X ;  /* 0x0000000000037919 */ /* 0x000e240000002100 */
[----:B0-----:R-:W-:-:S05]  /*0050*/  IMAD R0, R0, UR4, R3 ;  /* 0x0000000400007c24 */ /* 0x001fca000f8e0203 */
[----:B-1----:R-:W-:-:S13]  /*0060*/  ISETP.GT.AND P0, PT, R0, R5, PT ;  /* 0x000000050000720c */ /* 0x002fda0003f04270 */
[----:B------:R-:W-:Y:S05]  /*0070*/  @!P0 EXIT ;  /* 0x000000000000894d */ /* 0x000fea0003800000 */
[----:B------:R-:W-:Y:S02]  /*0080*/  IABS R6, R5 ;  /* 0x0000000500067213 */ /* 0x000fe40000000000 */
[----:B------:R-:W-:Y:S02]  /*0090*/  IABS R8, R0 ;  /* 0x0000000000087213 */ /* 0x000fe40000000000 */
[----:B------:R-:W0:Y:S01]  /*00a0*/  I2F.RP R4, R6 ;  /* 0x0000000600047306 */ /* 0x000e220000209400 */
[----:B------:R-:W-:-:S07]  /*00b0*/  ISETP.GE.AND P2, PT, R0, RZ, PT ;  /* 0x000000ff0000720c */ /* 0x000fce0003f46270 */
[----:B0-----:R-:W0:Y:S02]  /*00c0*/  MUFU.RCP R4, R4 ;  /* 0x0000000400047308 */ /* 0x001e240000001000 */
[----:B0-----:R-:W-:-:S06]  /*00d0*/  IADD3 R2, PT, PT, R4, 0xffffffe, RZ ;  /* 0x0ffffffe04027810 */ /* 0x001fcc0007ffe0ff */
[----:B------:R0:W1:Y:S02]  /*00e0*/  F2I.FTZ.U32.TRUNC.NTZ R3, R2 ;  /* 0x0000000200037305 */ /* 0x000064000021f000 */
[----:B0-----:R-:W-:Y:S02]  /*00f0*/  HFMA2 R2, -RZ, RZ, 0, 0 ;  /* 0x00000000ff027431 */ /* 0x001fe400000001ff */
[----:B-1----:R-:W-:-:S04]  /*0100*/  IMAD.MOV R7, RZ, RZ, -R3 ;  /* 0x000000ffff077224 */ /* 0x002fc800078e0a03 */
[----:B------:R-:W-:-:S04]  /*0110*/  IMAD R7, R7, R6, RZ ;  /* 0x0000000607077224 */ /* 0x000fc800078e02ff */
[----:B------:R-:W-:-:S04]  /*0120*/  IMAD.HI.U32 R3, R3, R7, R2 ;  /* 0x0000000703037227 */ /* 0x000fc800078e0002 */
[----:B------:R-:W-:-:S04]  /*0130*/  IMAD.MOV.U32 R7, RZ, RZ, R8 ;  /* 0x000000ffff077224 */ /* 0x000fc800078e0008 */
[----:B------:R-:W-:-:S05]  /*0140*/  IMAD.HI.U32 R3, R3, R7, RZ ;  /* 0x0000000703037227 */ /* 0x000fca00078e00ff */
[----:B------:R-:W-:-:S05]  /*0150*/  IADD3 R3, PT, PT, -R3, RZ, RZ ;  /* 0x000000ff03037210 */ /* 0x000fca0007ffe1ff */
[----:B------:R-:W-:-:S05]  /*0160*/  IMAD R3, R6, R3, R7 ;  /* 0x0000000306037224 */ /* 0x000fca00078e0207 */
[----:B------:R-:W-:-:S13]  /*0170*/  ISETP.GT.U32.AND P0, PT, R6, R3, PT ;  /* 0x000000030600720c */ /* 0x000fda0003f04070 */
[----:B------:R-:W-:Y:S01]  /*0180*/  @!P0 IMAD.IADD R3, R3, 0x1, -R6 ;  /* 0x0000000103038824 */ /* 0x000fe200078e0a06 */
[----:B------:R-:W-:-:S04]  /*0190*/  ISETP.NE.AND P0, PT, R5, RZ, PT ;  /* 0x000000ff0500720c */ /* 0x000fc80003f05270 */
[----:B------:R-:W-:-:S13]  /*01a0*/  ISETP.GT.U32.AND P1, PT, R6, R3, PT ;  /* 0x000000030600720c */ /* 0x000fda0003f24070 */
[----:B------:R-:W-:-:S04]  /*01b0*/  @!P1 IADD3 R3, PT, PT, R3, -R6, RZ ;  /* 0x8000000603039210 */ /* 0x000fc80007ffe0ff */
[----:B------:R-:W-:-:S05]  /*01c0*/  MOV R7, R3 ;  /* 0x0000000300077202 */ /* 0x000fca0000000f00 */
[----:B------:R-:W-:Y:S01]  /*01d0*/  @!P2 IMAD.MOV R7, RZ, RZ, -R7 ;  /* 0x000000ffff07a224 */ /* 0x000fe200078e0a07 */
[----:B------:R-:W-:-:S04]  /*01e0*/  @!P0 LOP3.LUT R7, RZ, R5, RZ, 0x33, !PT ;  /* 0x00000005ff078212 */ /* 0x000fc800078e33ff */
[----:B------:R-:W-:-:S13]  /*01f0*/  ISETP.NE.AND P0, PT, R7, RZ, PT ;  /* 0x000000ff0700720c */ /* 0x000fda0003f05270 */
[----:B------:R-:W-:Y:S05]  /*0200*/  @!P0 EXIT ;  /* 0x000000000000894d */ /* 0x000fea0003800000 */
[----:B------:R-:W-:-:S04]  /*0210*/  IADD3 R2, PT, PT, R5, -0x1, RZ ;  /* 0xffffffff05027810 */ /* 0x000fc80007ffe0ff */
[----:B------:R-:W-:Y:S01]  /*0220*/  ISETP.NE.AND P0, PT, R7, R2, PT ;  /* 0x000000020700720c */ /* 0x000fe20003f05270 */
[----:B------:R-:W-:-:S05]  /*0230*/  IMAD R3, R2, R5, -0x1 ;  /* 0xffffffff02037424 */ /* 0x000fca00078e0205 */
[----:B------:R-:W-:-:S13]  /*0240*/  ISETP.GE.OR P0, PT, R0, R3, !P0 ;  /* 0x000000030000720c */ /* 0x000fda0004706670 */
[----:B------:R-:W-:Y:S05]  /*0250*/  @P0 EXIT ;  /* 0x000000000000094d */ /* 0x000fea0003800000 */
[----:B------:R-:W0:Y:S01]  /*0260*/  LDC.64 R6, c[0x0][0x388] ;  /* 0x0000e200ff067b82 */ /* 0x000e220000000a00 */
[----:B------:R-:W1:Y:S01]  /*0270*/  LDCU.64 UR4, c[0x0][0x358] ;  /* 0x00006b00ff0477ac */ /* 0x000e620008000a00 */
[C---:B------:R-:W-:Y:S01]  /*0280*/  IADD3 R9, PT, PT, R0.reuse, -R5, RZ ;  /* 0x8000000500097210 */ /* 0x040fe20007ffe0ff */
[----:B0-----:R-:W-:-:S05]  /*0290*/  IMAD.WIDE R2, R0, 0x4, R6 ;  /* 0x0000000400027825 */ /* 0x001fca00078e0206 */
[----:B-1----:R-:W2:Y:S01]  /*02a0*/  LDG.E R10, desc[UR4][R2.64+-0x4] ;  /* 0xfffffc04020a7981 */ /* 0x002ea2000c1e1900 */
[----:B------:R-:W-:-:S03]  /*02b0*/  IMAD.WIDE R4, R5, 0x4, R2 ;  /* 0x0000000405047825 */ /* 0x000fc600078e0202 */
[----:B------:R-:W2:Y:S01]  /*02c0*/  LDG.E R11, desc[UR4][R2.64+0x4] ;  /* 0x00000404020b7981 */ /* 0x000ea2000c1e1900 */
[----:B------:R-:W-:Y:S02]  /*02d0*/  IMAD.WIDE R6, R9, 0x4, R6 ;  /* 0x0000000409067825 */ /* 0x000fe400078e0206 */
[----:B------:R-:W0:Y:S01]  /*02e0*/  LDC.64 R8, c[0x0][0x380] ;  /* 0x0000e000ff087b82 */ /* 0x000e220000000a00 */
[----:B------:R-:W3:Y:S04]  /*02f0*/  LDG.E R5, desc[UR4][R4.64] ;  /* 0x0000000404057981 */ /* 0x000ee8000c1e1900 */
[----:B------:R-:W4:Y:S01]  /*0300*/  LDG.E R7, desc[UR4][R6.64] ;  /* 0x0000000406077981 */ /* 0x000f22000c1e1900 */
[----:B0-----:R-:W-:-:S04]  /*0310*/  IMAD.WIDE R8, R0, 0x4, R8 ;  /* 0x0000000400087825 */ /* 0x001fc800078e0208 */
[----:B--2---:R-:W-:-:S04]  /*0320*/  FADD R10, R10, R11 ;  /* 0x0000000b0a0a7221 */ /* 0x004fc80000000000 */
[----:B---3--:R-:W-:-:S04]  /*0330*/  FADD R10, R10, R5 ;  /* 0x000000050a0a7221 */ /* 0x008fc80000000000 */
[----:B----4-:R-:W-:-:S04]  /*0340*/  FADD R10, R10, R7 ;  /* 0x000000070a0a7221 */ /* 0x010fc80000000000 */
[----:B------:R-:W-:-:S05]  /*0350*/  FMUL R11, R10, 0.25 ;  /* 0x3e8000000a0b7820 */ /* 0x000fca0000400000 */
[----:B------:R-:W-:Y:S01]  /*0360*/  STG.E desc[UR4][R8.64], R11 ;  /* 0x0000000b08007986 */ /* 0x000fe2000c101904 */
[----:B------:R-:W-:Y:S05]  /*0370*/  EXIT ;  /* 0x000000000000794d */ /* 0x000fea0003800000 */
.L_x_148:
        /* <DEDUP_REMOVED lines=16> */
.L_x_154:


//--------------------- .nv.shared._ZN3cub18CUB_300001_SM_10006detail6reduce28DeviceReduceSingleTileKernelINS2_10policy_hubIfjN4cuda3__47maximumIvEEE10Policy1000EPfSB_iS8_ffNS5_3std3__410__identityEEEvT0_T1_T2_T3_T4_T6_ --------------------------
	.section	.nv.shared._ZN3cub18CUB_300001_SM_10006detail6reduce28DeviceReduceSingleTileKernelINS2_10policy_hubIfjN4cuda3__47maximumIvEEE10Policy1000EPfSB_iS8_ffNS5_3std3__410__identityEEEvT0_T1_T2_T3_T4_T6_,"aw",@nobits
	.sectionflags	@""
	.align	4
.nv.shared._ZN3cub18CUB_300001_SM_10006detail6reduce28DeviceReduceSingleTileKernelINS2_10policy_hubIfjN4cuda3__47maximumIvEEE10Policy1000EPfSB_iS8_ffNS5_3std3__410__identityEEEvT0_T1_T2_T3_T4_T6_:
	.zero		1068


//--------------------- .nv.shared.reserved.0     --------------------------
	.section	.nv.shared.reserved.0,"aw",@nobits
	.weak		__nv_reservedSMEM_offset_0_alias
	.size		__nv_reservedSMEM_offset_0_alias, 0, 64
	.other		__nv_reservedSMEM_offset_0_alias,@"STO_CUDA_RESERVED_SHARED STV_DEFAULT"
__nv_reservedSMEM_offset_0_alias:
	.zero		0
	.zero		64


//--------------------- .nv.global                --------------------------
	.section	.nv.global,"aw",@nobits
.nv.global:
	.type		_ZN34_INTERNAL_d81e7d33_4_k_cu_ba5bd4d46thrust24THRUST_300001_SM_1000_NS12placeholders2_5E,@object
	.size		_ZN34_INTERNAL_d81e7d33_4_k_cu_ba5bd4d46thrust24THRUST_300001_SM_1000_NS12placeholders2_5E,(_ZN34_INTERNAL_d81e7d33_4_k_cu_ba5bd4d44cuda3std3__45__cpo6cbeginE - _ZN34_INTERNAL_d81e7d33_4_k_cu_ba5bd4d46thrust24THRUST_300001_SM_1000_NS12placeholders2_5E)
_ZN34_INTERNAL_d81e7d33_4_k_cu_ba5bd4d46thrust24THRUST_300001_SM_1000_NS12placeholders2_5E:
	.zero		1
	.type		_ZN34_INTERNAL_d81e7d33_4_k_cu_ba5bd4d44cuda3std3__45__cpo6cbeginE,@object
	.size		_ZN34_INTERNAL_d81e7d33_4_k_cu_ba5bd4d44cuda3std3__45__cpo6cbeginE,(_ZN34_INTERNAL_d81e7d33_4_k_cu_ba5bd4d44cuda3std6ranges3__45__cpo6cbeginE - _ZN34_INTERNAL_d81e7d33_4_k_cu_ba5bd4d44cuda3std3__45__cpo6cbeginE)
_ZN34_INTERNAL_d81e7d33_4_k_cu_ba5bd4d44cuda3std3__45__cpo6cbeginE:
	.zero		1
	.type		_ZN34_INTERNAL_d81e7d33_4_k_cu_ba5bd4d44cuda3std6ranges3__45__cpo6cbeginE,@object
	.size		_ZN34_INTERNAL_d81e7d33_4_k_cu_ba5bd4d44cuda3std6ranges3__45__cpo6cbeginE,(_ZN34_INTERNAL_d81e7d33_4_k_cu_ba5bd4d44cuda3std3__48in_placeE - _ZN34_INTERNAL_d81e7d33_4_k_cu_ba5bd4d44cuda3std6ranges3__45__cpo6cbeginE)
_ZN34_INTERNAL_d81e7d33_4_k_cu_ba5bd4d44cuda3std6ranges3__45__cpo6cbeginE:
	.zero		1
	.type		_ZN34_INTERNAL_d81e7d33_4_k_cu_ba5bd4d44cuda3std3__48in_placeE,@object
	.size		_ZN34_INTERNAL_d81e7d33_4_k_cu_ba5bd4d44cuda3std3__48in_placeE,(_ZN34_INTERNAL_d81e7d33_4_k_cu_ba5bd4d44cuda3std6ranges3__45__cpo4sizeE - _ZN34_INTERNAL_d81e7d33_4_k_cu_ba5bd4d44cuda3std3__48in_placeE)
_ZN34_INTERNAL_d81e7d33_4_k_cu_ba5bd4d44cuda3std3__48in_placeE:
	.zero		1
	.type		_ZN34_INTERNAL_d81e7d33_4_k_cu_ba5bd4d44cuda3std6ranges3__45__cpo4sizeE,@object
	.size		_ZN34_INTERNAL_d81e7d33_4_k_cu_ba5bd4d44cuda3std6ranges3__45__cpo4sizeE,(_ZN34_INTERNAL_d81e7d33_4_k_cu_ba5bd4d46thrust24THRUST_300001_SM_1000_NS12placeholders2_9E - _ZN34_INTERNAL_d81e7d33_4_k_cu_ba5bd4d44cuda3std6ranges3__45__cpo4sizeE)
_ZN34_INTERNAL_d81e7d33_4_k_cu_ba5bd4d44cuda3std6ranges3__45__cpo4sizeE:
	.zero		1
	.type		_ZN34_INTERNAL_d81e7d33_4_k_cu_ba5bd4d46thrust24THRUST_300001_SM_1000_NS12placeholders2_9E,@object
	.size		_ZN34_INTERNAL_d81e7d33_4_k_cu_ba5bd4d46thrust24THRUST_300001_SM_1000_NS12placeholders2_9E,(_ZN34_INTERNAL_d81e7d33_4_k_cu_ba5bd4d44cuda3std3__45__cpo7crbeginE - _ZN34_INTERNAL_d81e7d33_4_k_cu_ba5bd4d46thrust24THRUST_300001_SM_1000_NS12placeholders2_9E)
_ZN34_INTERNAL_d81e7d33_4_k_cu_ba5bd4d46thrust24THRUST_300001_SM_1000_NS12placeholders2_9E:
	.zero		1
	.type		_ZN34_INTERNAL_d81e7d33_4_k_cu_ba5bd4d44cuda3std3__45__cpo7crbeginE,@object
	.size		_ZN34_INTERNAL_d81e7d33_4_k_cu_ba5bd4d44cuda3std3__45__cpo7crbeginE,(_ZN34_INTERNAL_d81e7d33_4_k_cu_ba5bd4d44cuda3std6ranges3__45__cpo4nextE - _ZN34_INTERNAL_d81e7d33_4_k_cu_ba5bd4d44cuda3std3__45__cpo7crbeginE)
_ZN34_INTERNAL_d81e7d33_4_k_cu_ba5bd4d44cuda3std3__45__cpo7crbeginE:
	.zero		1
	.type		_ZN34_INTERNAL_d81e7d33_4_k_cu_ba5bd4d44cuda3std6ranges3__45__cpo4nextE,@object
	.size		_ZN34_INTERNAL_d81e7d33_4_k_cu_ba5bd4d44cuda3std6ranges3__45__cpo4nextE,(_ZN34_INTERNAL_d81e7d33_4_k_cu_ba5bd4d44cuda3std6ranges3__45__cpo4swapE - _ZN34_INTERNAL_d81e7d33_4_k_cu_ba5bd4d44cuda3std6ranges3__45__cpo4nextE)
_ZN34_INTERNAL_d81e7d33_4_k_cu_ba5bd4d44cuda3std6ranges3__45__cpo4nextE:
	.zero		1
	.type		_ZN34_INTERNAL_d81e7d33_4_k_cu_ba5bd4d44cuda3std6ranges3__45__cpo4swapE,@object
	.size		_ZN34_INTERNAL_d81e7d33_4_k_cu_ba5bd4d44cuda3std6ranges3__45__cpo4swapE,(_ZN34_INTERNAL_d81e7d33_4_k_cu_ba5bd4d46thrust24THRUST_300001_SM_1000_NS12placeholders2_1E - _ZN34_INTERNAL_d81e7d33_4_k_cu_ba5bd4d44cuda3std6ranges3__45__cpo4swapE)
_ZN34_INTERNAL_d81e7d33_4_k_cu_ba5bd4d44cuda3std6ranges3__45__cpo4swapE:
	.zero		1
	.type		_ZN34_INTERNAL_d81e7d33_4_k_cu_ba5bd4d46thrust24THRUST_300001_SM_1000_NS12placeholders2_1E,@object
	.size		_ZN34_INTERNAL_d81e7d33_4_k_cu_ba5bd4d46thrust24THRUST_300001_SM_1000_NS12placeholders2_1E,(_ZN34_INTERNAL_d81e7d33_4_k_cu_ba5bd4d46thrust24THRUST_300001_SM_1000_NS12placeholders2_3E - _ZN34_INTERNAL_d81e7d33_4_k_cu_ba5bd4d46thrust24THRUST_300001_SM_1000_NS12placeholders2_1E)
_ZN34_INTERNAL_d81e7d33_4_k_cu_ba5bd4d46thrust24THRUST_300001_SM_1000_NS12placeholders2_1E:
	.zero		1
	.type		_ZN34_INTERNAL_d81e7d33_4_k_cu_ba5bd4d46thrust24THRUST_300001_SM_1000_NS12placeholders2_3E,@object
	.size		_ZN34_INTERNAL_d81e7d33_4_k_cu_ba5bd4d46thrust24THRUST_300001_SM_1000_NS12placeholders2_3E,(_ZN34_INTERNAL_d81e7d33_4_k_cu_ba5bd4d44cuda3std3__45__cpo5beginE - _ZN34_INTERNAL_d81e7d33_4_k_cu_ba5bd4d46thrust24THRUST_300001_SM_1000_NS12placeholders2_3E)
_ZN34_INTERNAL_d81e7d33_4_k_cu_ba5bd4d46thrust24THRUST_300001_SM_1000_NS12placeholders2_3E:
	.zero		1
	.type		_ZN34_INTERNAL_d81e7d33_4_k_cu_ba5bd4d44cuda3std3__45__cpo5beginE,@object
	.size		_ZN34_INTERNAL_d81e7d33_4_k_cu_ba5bd4d44cuda3std3__45__cpo5beginE,(_ZN34_INTERNAL_d81e7d33_4_k_cu_ba5bd4d44cuda3std6ranges3__45__cpo5beginE - _ZN34_INTERNAL_d81e7d33_4_k_cu_ba5bd4d44cuda3std3__45__cpo5beginE)
_ZN34_INTERNAL_d81e7d33_4_k_cu_ba5bd4d44cuda3std3__45__cpo5beginE:
	.zero		1
	.type		_ZN34_INTERNAL_d81e7d33_4_k_cu_ba5bd4d44cuda3std6ranges3__45__cpo5beginE,@object
	.size		_ZN34_INTERNAL_d81e7d33_4_k_cu_ba5bd4d44cuda3std6ranges3__45__cpo5beginE,(_ZN34_INTERNAL_d81e7d33_4_k_cu_ba5bd4d44cuda3std3__436_GLOBAL__N__d81e7d33_4_k_cu_ba5bd4d46ignoreE - _ZN34_INTERNAL_d81e7d33_4_k_cu_ba5bd4d44cuda3std6ranges3__45__cpo5beginE)
_ZN34_INTERNAL_d81e7d33_4_k_cu_ba5bd4d44cuda3std6ranges3__45__cpo5beginE:
	.zero		1
	.type		_ZN34_INTERNAL_d81e7d33_4_k_cu_ba5bd4d44cuda3std3__436_GLOBAL__N__d81e7d33_4_k_cu_ba5bd4d46ignoreE,@object
	.size		_ZN34_INTERNAL_d81e7d33_4_k_cu_ba5bd4d44cuda3std3__436_GLOBAL__N__d81e7d33_4_k_cu_ba5bd4d46ignoreE,(_ZN34_INTERNAL_d81e7d33_4_k_cu_ba5bd4d44cuda3std6ranges3__45__cpo4dataE - _ZN34_INTERNAL_d81e7d33_4_k_cu_ba5bd4d44cuda3std3__436_GLOBAL__N__d81e7d33_4_k_cu_ba5bd4d46ignoreE)
_ZN34_INTERNAL_d81e7d33_4_k_cu_ba5bd4d44cuda3std3__436_GLOBAL__N__d81e7d33_4_k_cu_ba5bd4d46ignoreE:
	.zero		1
	.type		_ZN34_INTERNAL_d81e7d33_4_k_cu_ba5bd4d44cuda3std6ranges3__45__cpo4dataE,@object
	.size		_ZN34_INTERNAL_d81e7d33_4_k_cu_ba5bd4d44cuda3std6ranges3__45__cpo4dataE,(_ZN34_INTERNAL_d81e7d33_4_k_cu_ba5bd4d46thrust24THRUST_300001_SM_1000_NS12placeholders2_7E - _ZN34_INTERNAL_d81e7d33_4_k_cu_ba5bd4d44cuda3std6ranges3__45__cpo4dataE)
_ZN34_INTERNAL_d81e7d33_4_k_cu_ba5bd4d44cuda3std6ranges3__45__cpo4dataE:
	.zero		1
	.type		_ZN34_INTERNAL_d81e7d33_4_k_cu_ba5bd4d46thrust24THRUST_300001_SM_1000_NS12placeholders2_7E,@object
	.size		_ZN34_INTERNAL_d81e7d33_4_k_cu_ba5bd4d46thrust24THRUST_300001_SM_1000_NS12placeholders2_7E,(_ZN34_INTERNAL_d81e7d33_4_k_cu_ba5bd4d44cuda3std3__45__cpo6rbeginE - _ZN34_INTERNAL_d81e7d33_4_k_cu_ba5bd4d46thrust24THRUST_300001_SM_1000_NS12placeholders2_7E)
_ZN34_INTERNAL_d81e7d33_4_k_cu_ba5bd4d46thrust24THRUST_300001_SM_1000_NS12placeholders2_7E:
	.zero		1
	.type		_ZN34_INTERNAL_d81e7d33_4_k_cu_ba5bd4d44cuda3std3__45__cpo6rbeginE,@object
	.size		_ZN34_INTERNAL_d81e7d33_4_k_cu_ba5bd4d44cuda3std3__45__cpo6rbeginE,(_ZN34_INTERNAL_d81e7d33_4_k_cu_ba5bd4d44cuda3std6ranges3__45__cpo7advanceE - _ZN34_INTERNAL_d81e7d33_4_k_cu_ba5bd4d44cuda3std3__45__cpo6rbeginE)
_ZN34_INTERNAL_d81e7d33_4_k_cu_ba5bd4d44cuda3std3__45__cpo6rbeginE:
	.zero		1
	.type		_ZN34_INTERNAL_d81e7d33_4_k_cu_ba5bd4d44cuda3std6ranges3__45__cpo7advanceE,@object
	.size		_ZN34_INTERNAL_d81e7d33_4_k_cu_ba5bd4d44cuda3std6ranges3__45__cpo7advanceE,(_ZN34_INTERNAL_d81e7d33_4_k_cu_ba5bd4d44cuda3std3__47nulloptE - _ZN34_INTERNAL_d81e7d33_4_k_cu_ba5bd4d44cuda3std6ranges3__45__cpo7advanceE)
_ZN34_INTERNAL_d81e7d33_4_k_cu_ba5bd4d44cuda3std6ranges3__45__cpo7advanceE:
	.zero		1
	.type		_ZN34_INTERNAL_d81e7d33_4_k_cu_ba5bd4d44cuda3std3__47nulloptE,@object
	.size		_ZN34_INTERNAL_d81e7d33_4_k_cu_ba5bd4d44cuda3std3__47nulloptE,(_ZN34_INTERNAL_d81e7d33_4_k_cu_ba5bd4d44cuda3std6ranges3__45__cpo8distanceE - _ZN34_INTERNAL_d81e7d33_4_k_cu_ba5bd4d44cuda3std3__47nulloptE)
_ZN34_INTERNAL_d81e7d33_4_k_cu_ba5bd4d44cuda3std3__47nulloptE:
	.zero		1
	.type		_ZN34_INTERNAL_d81e7d33_4_k_cu_ba5bd4d44cuda3std6ranges3__45__cpo8distanceE,@object
	.size		_ZN34_INTERNAL_d81e7d33_4_k_cu_ba5bd4d44cuda3std6ranges3__45__cpo8distanceE,(_ZN34_INTERNAL_d81e7d33_4_k_cu_ba5bd4d46thrust24THRUST_300001_SM_1000_NS12placeholders2_6E - _ZN34_INTERNAL_d81e7d33_4_k_cu_ba5bd4d44cuda3std6ranges3__45__cpo8distanceE)
_ZN34_INTERNAL_d81e7d33_4_k_cu_ba5bd4d44cuda3std6ranges3__45__cpo8distanceE:
	.zero		1
	.type		_ZN34_INTERNAL_d81e7d33_4_k_cu_ba5bd4d46thrust24THRUST_300001_SM_1000_NS12placeholders2_6E,@object
	.size		_ZN34_INTERNAL_d81e7d33_4_k_cu_ba5bd4d46thrust24THRUST_300001_SM_1000_NS12placeholders2_6E,(_ZN34_INTERNAL_d81e7d33_4_k_cu_ba5bd4d44cuda3std3__45__cpo4cendE - _ZN34_INTERNAL_d81e7d33_4_k_cu_ba5bd4d46thrust24THRUST_300001_SM_1000_NS12placeholders2_6E)
_ZN34_INTERNAL_d81e7d33_4_k_cu_ba5bd4d46thrust24THRUST_300001_SM_1000_NS12placeholders2_6E:
	.zero		1
	.type		_ZN34_INTERNAL_d81e7d33_4_k_cu_ba5bd4d44cuda3std3__45__cpo4cendE,@object
	.size		_ZN34_INTERNAL_d81e7d33_4_k_cu_ba5bd4d44cuda3std3__45__cpo4cendE,(_ZN34_INTERNAL_d81e7d33_4_k_cu_ba5bd4d44cuda3std6ranges3__45__cpo4cendE - _ZN34_INTERNAL_d81e7d33_4_k_cu_ba5bd4d44cuda3std3__45__cpo4cendE)
_ZN34_INTERNAL_d81e7d33_4_k_cu_ba5bd4d44cuda3std3__45__cpo4cendE:
	.zero		1
	.type		_ZN34_INTERNAL_d81e7d33_4_k_cu_ba5bd4d44cuda3std6ranges3__45__cpo4cendE,@object
	.size		_ZN34_INTERNAL_d81e7d33_4_k_cu_ba5bd4d44cuda3std6ranges3__45__cpo4cendE,(_ZN34_INTERNAL_d81e7d33_4_k_cu_ba5bd4d44cuda3std3__420unreachable_sentinelE - _ZN34_INTERNAL_d81e7d33_4_k_cu_ba5bd4d44cuda3std6ranges3__45__cpo4cendE)
_ZN34_INTERNAL_d81e7d33_4_k_cu_ba5bd4d44cuda3std6ranges3__45__cpo4cendE:
	.zero		1
	.type		_ZN34_INTERNAL_d81e7d33_4_k_cu_ba5bd4d44cuda3std3__420unreachable_sentinelE,@object
	.size		_ZN34_INTERNAL_d81e7d33_4_k_cu_ba5bd4d44cuda3std3__420unreachable_sentinelE,(_ZN34_INTERNAL_d81e7d33_4_k_cu_ba5bd4d44cuda3std6ranges3__45__cpo5ssizeE - _ZN34_INTERNAL_d81e7d33_4_k_cu_ba5bd4d44cuda3std3__420unreachable_sentinelE)
_ZN34_INTERNAL_d81e7d33_4_k_cu_ba5bd4d44cuda3std3__420unreachable_sentinelE:
	.zero		1
	.type		_ZN34_INTERNAL_d81e7d33_4_k_cu_ba5bd4d44cuda3std6ranges3__45__cpo5ssizeE,@object
	.size		_ZN34_INTERNAL_d81e7d33_4_k_cu_ba5bd4d44cuda3std6ranges3__45__cpo5ssizeE,(_ZN34_INTERNAL_d81e7d33_4_k_cu_ba5bd4d46thrust24THRUST_300001_SM_1000_NS12placeholders3_10E - _ZN34_INTERNAL_d81e7d33_4_k_cu_ba5bd4d44cuda3std6ranges3__45__cpo5ssizeE)
_ZN34_INTERNAL_d81e7d33_4_k_cu_ba5bd4d44cuda3std6ranges3__45__cpo5ssizeE:
	.zero		1
	.type		_ZN34_INTERNAL_d81e7d33_4_k_cu_ba5bd4d46thrust24THRUST_300001_SM_1000_NS12placeholders3_10E,@object
	.size		_ZN34_INTERNAL_d81e7d33_4_k_cu_ba5bd4d46thrust24THRUST_300001_SM_1000_NS12placeholders3_10E,(_ZN34_INTERNAL_d81e7d33_4_k_cu_ba5bd4d44cuda3std3__45__cpo5crendE - _ZN34_INTERNAL_d81e7d33_4_k_cu_ba5bd4d46thrust24THRUST_300001_SM_1000_NS12placeholders3_10E)
_ZN34_INTERNAL_d81e7d33_4_k_cu_ba5bd4d46thrust24THRUST_300001_SM_1000_NS12placeholders3_10E:
	.zero		1
	.type		_ZN34_INTERNAL_d81e7d33_4_k_cu_ba5bd4d44cuda3std3__45__cpo5crendE,@object
	.size		_ZN34_INTERNAL_d81e7d33_4_k_cu_ba5bd4d44cuda3std3__45__cpo5crendE,(_ZN34_INTERNAL_d81e7d33_4_k_cu_ba5bd4d44cuda3std6ranges3__45__cpo4prevE - _ZN34_INTERNAL_d81e7d33_4_k_cu_ba5bd4d44cuda3std3__45__cpo5crendE)
_ZN34_INTERNAL_d81e7d33_4_k_cu_ba5bd4d44cuda3std3__45__cpo5crendE:
	.zero		1
	.type		_ZN34_INTERNAL_d81e7d33_4_k_cu_ba5bd4d44cuda3std6ranges3__45__cpo4prevE,@object
	.size		_ZN34_INTERNAL_d81e7d33_4_k_cu_ba5bd4d44cuda3std6ranges3__45__cpo4prevE,(_ZN34_INTERNAL_d81e7d33_4_k_cu_ba5bd4d44cuda3std6ranges3__45__cpo9iter_moveE - _ZN34_INTERNAL_d81e7d33_4_k_cu_ba5bd4d44cuda3std6ranges3__45__cpo4prevE)
_ZN34_INTERNAL_d81e7d33_4_k_cu_ba5bd4d44cuda3std6ranges3__45__cpo4prevE:
	.zero		1
	.type		_ZN34_INTERNAL_d81e7d33_4_k_cu_ba5bd4d44cuda3std6ranges3__45__cpo9iter_moveE,@object
	.size		_ZN34_INTERNAL_d81e7d33_4_k_cu_ba5bd4d44cuda3std6ranges3__45__cpo9iter_moveE,(_ZN34_INTERNAL_d81e7d33_4_k_cu_ba5bd4d46thrust24THRUST_300001_SM_1000_NS12placeholders2_2E - _ZN34_INTERNAL_d81e7d33_4_k_cu_ba5bd4d44cuda3std6ranges3__45__cpo9iter_moveE)
_ZN34_INTERNAL_d81e7d33_4_k_cu_ba5bd4d44cuda3std6ranges3__45__cpo9iter_moveE:
	.zero		1
	.type		_ZN34_INTERNAL_d81e7d33_4_k_cu_ba5bd4d46thrust24THRUST_300001_SM_1000_NS12placeholders2_2E,@object
	.size		_ZN34_INTERNAL_d81e7d33_4_k_cu_ba5bd4d46thrust24THRUST_300001_SM_1000_NS12placeholders2_2E,(_ZN34_INTERNAL_d81e7d33_4_k_cu_ba5bd4d46thrust24THRUST_300001_SM_1000_NS12placeholders2_4E - _ZN34_INTERNAL_d81e7d33_4_k_cu_ba5bd4d46thrust24THRUST_300001_SM_1000_NS12placeholders2_2E)
_ZN34_INTERNAL_d81e7d33_4_k_cu_ba5bd4d46thrust24THRUST_300001_SM_1000_NS12placeholders2_2E:
	.zero		1
	.type		_ZN34_INTERNAL_d81e7d33_4_k_cu_ba5bd4d46thrust24THRUST_300001_SM_1000_NS12placeholders2_4E,@object
	.size		_ZN34_INTERNAL_d81e7d33_4_k_cu_ba5bd4d46thrust24THRUST_300001_SM_1000_NS12placeholders2_4E,(_ZN34_INTERNAL_d81e7d33_4_k_cu_ba5bd4d44cuda3std3__45__cpo3endE - _ZN34_INTERNAL_d81e7d33_4_k_cu_ba5bd4d46thrust24THRUST_300001_SM_1000_NS12placeholders2_4E)
_ZN34_INTERNAL_d81e7d33_4_k_cu_ba5bd4d46thrust24THRUST_300001_SM_1000_NS12placeholders2_4E:
	.zero		1
	.type		_ZN34_INTERNAL_d81e7d33_4_k_cu_ba5bd4d44cuda3std3__45__cpo3endE,@object
	.size		_ZN34_INTERNAL_d81e7d33_4_k_cu_ba5bd4d44cuda3std3__45__cpo3endE,(_ZN34_INTERNAL_d81e7d33_4_k_cu_ba5bd4d44cuda3std6ranges3__45__cpo3endE - _ZN34_INTERNAL_d81e7d33_4_k_cu_ba5bd4d44cuda3std3__45__cpo3endE)
_ZN34_INTERNAL_d81e7d33_4_k_cu_ba5bd4d44cuda3std3__45__cpo3endE:
	.zero		1
	.type		_ZN34_INTERNAL_d81e7d33_4_k_cu_ba5bd4d44cuda3std6ranges3__45__cpo3endE,@object
	.size		_ZN34_INTERNAL_d81e7d33_4_k_cu_ba5bd4d44cuda3std6ranges3__45__cpo3endE,(_ZN34_INTERNAL_d81e7d33_4_k_cu_ba5bd4d44cuda3std3__419piecewise_constructE - _ZN34_INTERNAL_d81e7d33_4_k_cu_ba5bd4d44cuda3std6ranges3__45__cpo3endE)
_ZN34_INTERNAL_d81e7d33_4_k_cu_ba5bd4d44cuda3std6ranges3__45__cpo3endE:
	.zero		1
	.type		_ZN34_INTERNAL_d81e7d33_4_k_cu_ba5bd4d44cuda3std3__419piecewise_constructE,@object
	.size		_ZN34_INTERNAL_d81e7d33_4_k_cu_ba5bd4d44cuda3std3__419piecewise_constructE,(_ZN34_INTERNAL_d81e7d33_4_k_cu_ba5bd4d44cuda3std6ranges3__45__cpo5cdataE - _ZN34_INTERNAL_d81e7d33_4_k_cu_ba5bd4d44cuda3std3__419piecewise_constructE)
_ZN34_INTERNAL_d81e7d33_4_k_cu_ba5bd4d44cuda3std3__419piecewise_constructE:
	.zero		1
	.type		_ZN34_INTERNAL_d81e7d33_4_k_cu_ba5bd4d44cuda3std6ranges3__45__cpo5cdataE,@object
	.size		_ZN34_INTERNAL_d81e7d33_4_k_cu_ba5bd4d44cuda3std6ranges3__45__cpo5cdataE,(_ZN34_INTERNAL_d81e7d33_4_k_cu_ba5bd4d46thrust24THRUST_300001_SM_1000_NS12placeholders2_8E - _ZN34_INTERNAL_d81e7d33_4_k_cu_ba5bd4d44cuda3std6ranges3__45__cpo5cdataE)
_ZN34_INTERNAL_d81e7d33_4_k_cu_ba5bd4d44cuda3std6ranges3__45__cpo5cdataE:
	.zero		1
	.type		_ZN34_INTERNAL_d81e7d33_4_k_cu_ba5bd4d46thrust24THRUST_300001_SM_1000_NS12placeholders2_8E,@object
	.size		_ZN34_INTERNAL_d81e7d33_4_k_cu_ba5bd4d46thrust24THRUST_300001_SM_1000_NS12placeholders2_8E,(_ZN34_INTERNAL_d81e7d33_4_k_cu_ba5bd4d44cuda3std3__45__cpo4rendE - _ZN34_INTERNAL_d81e7d33_4_k_cu_ba5bd4d46thrust24THRUST_300001_SM_1000_NS12placeholders2_8E)
_ZN34_INTERNAL_d81e7d33_4_k_cu_ba5bd4d46thrust24THRUST_300001_SM_1000_NS12placeholders2_8E:
	.zero		1
	.type		_ZN34_INTERNAL_d81e7d33_4_k_cu_ba5bd4d44cuda3std3__45__cpo4rendE,@object
	.size		_ZN34_INTERNAL_d81e7d33_4_k_cu_ba5bd4d44cuda3std3__45__cpo4rendE,(_ZN34_INTERNAL_d81e7d33_4_k_cu_ba5bd4d44cuda3std6ranges3__45__cpo9iter_swapE - _ZN34_INTERNAL_d81e7d33_4_k_cu_ba5bd4d44cuda3std3__45__cpo4rendE)
_ZN34_INTERNAL_d81e7d33_4_k_cu_ba5bd4d44cuda3std3__45__cpo4rendE:
	.zero		1
	.type		_ZN34_INTERNAL_d81e7d33_4_k_cu_ba5bd4d44cuda3std6ranges3__45__cpo9iter_swapE,@object
	.size		_ZN34_INTERNAL_d81e7d33_4_k_cu_ba5bd4d44cuda3std6ranges3__45__cpo9iter_swapE,(_ZN34_INTERNAL_d81e7d33_4_k_cu_ba5bd4d44cuda3std3__48unexpectE - _ZN34_INTERNAL_d81e7d33_4_k_cu_ba5bd4d44cuda3std6ranges3__45__cpo9iter_swapE)
_ZN34_INTERNAL_d81e7d33_4_k_cu_ba5bd4d44cuda3std6ranges3__45__cpo9iter_swapE:
	.zero		1
	.type		_ZN34_INTERNAL_d81e7d33_4_k_cu_ba5bd4d44cuda3std3__48unexpectE,@object
	.size		_ZN34_INTERNAL_d81e7d33_4_k_cu_ba5bd4d44cuda3std3__48unexpectE,(_ZN34_INTERNAL_d81e7d33_4_k_cu_ba5bd4d46thrust24THRUST_300001_SM_1000_NS6system6detail10sequential3seqE - _ZN34_INTERNAL_d81e7d33_4_k_cu_ba5bd4d44cuda3std3__48unexpectE)
_ZN34_INTERNAL_d81e7d33_4_k_cu_ba5bd4d44cuda3std3__48unexpectE:
	.zero		1
	.type		_ZN34_INTERNAL_d81e7d33_4_k_cu_ba5bd4d46thrust24THRUST_300001_SM_1000_NS6system6detail10sequential3seqE,@object
	.size		_ZN34_INTERNAL_d81e7d33_4_k_cu_ba5bd4d46thrust24THRUST_300001_SM_1000_NS6system6detail10sequential3seqE,(.L_29 - _ZN34_INTERNAL_d81e7d33_4_k_cu_ba5bd4d46thrust24THRUST_300001_SM_1000_NS6system6detail10sequential3seqE)
_ZN34_INTERNAL_d81e7d33_4_k_cu_ba5bd4d46thrust24THRUST_300001_SM_1000_NS6system6detail10sequential3seqE:
	.zero		1
.L_29:


//--------------------- .nv.shared._ZN3cub18CUB_300001_SM_10006detail6reduce18DeviceReduceKernelINS2_10policy_hubIfjN4cuda3__47maximumIvEEE10Policy1000EPfjS8_fNS5_3std3__410__identityEEEvT0_PT3_T1_NS0_13GridEvenShareISI_EET2_T4_ --------------------------
	.section	.nv.shared._ZN3cub18CUB_300001_SM_10006detail6reduce18DeviceReduceKernelINS2_10policy_hubIfjN4cuda3__47maximumIvEEE10Policy1000EPfjS8_fNS5_3std3__410__identityEEEvT0_PT3_T1_NS0_13GridEvenShareISI_EET2_T4_,"aw",@nobits
	.sectionflags	@""
	.align	4
.nv.shared._ZN3cub18CUB_300001_SM_10006detail6reduce18DeviceReduceKernelINS2_10policy_hubIfjN4cuda3__47maximumIvEEE10Policy1000EPfjS8_fNS5_3std3__410__identityEEEvT0_PT3_T1_NS0_13GridEvenShareISI_EET2_T4_:
	.zero		1068


//--------------------- .nv.shared._ZN3cub18CUB_300001_SM_10006detail6reduce28DeviceReduceSingleTileKernelINS2_10policy_hubIfjN4cuda3__47maximumIvEEE10Policy1000EPfSB_jS8_ffNS5_3std3__410__identityEEEvT0_T1_T2_T3_T4_T6_ --------------------------
	.section	.nv.shared._ZN3cub18CUB_300001_SM_10006detail6reduce28DeviceReduceSingleTileKernelINS2_10policy_hubIfjN4cuda3__47maximumIvEEE10Policy1000EPfSB_jS8_ffNS5_3std3__410__identityEEEvT0_T1_T2_T3_T4_T6_,"aw",@nobits
	.sectionflags	@""
	.align	4
.nv.shared._ZN3cub18CUB_300001_SM_10006detail6reduce28DeviceReduceSingleTileKernelINS2_10policy_hubIfjN4cuda3__47maximumIvEEE10Policy1000EPfSB_jS8_ffNS5_3std3__410__identityEEEvT0_T1_T2_T3_T4_T6_:
	.zero		1068


//--------------------- .nv.constant0._ZN3cub18CUB_300001_SM_10006detail6reduce28DeviceReduceSingleTileKernelINS2_10policy_hubIfjN4cuda3__47maximumIvEEE10Policy1000EPfSB_iS8_ffNS5_3std3__410__identityEEEvT0_T1_T2_T3_T4_T6_ --------------------------
	.section	.nv.constant0._ZN3cub18CUB_300001_SM_10006detail6reduce28DeviceReduceSingleTileKernelINS2_10policy_hubIfjN4cuda3__47maximumIvEEE10Policy1000EPfSB_iS8_ffNS5_3std3__410__identityEEEvT0_T1_T2_T3_T4_T6_,"a",@progbits
	.sectionflags	@""
	.align	4
.nv.constant0._ZN3cub18CUB_300001_SM_10006detail6reduce28DeviceReduceSingleTileKernelINS2_10policy_hubIfjN4cuda3__47maximumIvEEE10Policy1000EPfSB_iS8_ffNS5_3std3__410__identityEEEvT0_T1_T2_T3_T4_T6_:
	.zero		925


//--------------------- .nv.constant0._ZN3cub18CUB_300001_SM_10006detail6reduce18DeviceReduceKernelINS2_10policy_hubIfjN4cuda3__47maximumIvEEE10Policy1000EPfjS8_fNS5_3std3__410__identityEEEvT0_PT3_T1_NS0_13GridEvenShareISI_EET2_T4_ --------------------------
	.section	.nv.constant0._ZN3cub18CUB_300001_SM_10006detail6reduce18DeviceReduceKernelINS2_10policy_hubIfjN4cuda3__47maximumIvEEE10Policy1000EPfjS8_fNS5_3std3__410__identityEEEvT0_PT3_T1_NS0_13GridEvenShareISI_EET2_T4_,"a",@progbits
	.sectionflags	@""
	.align	4
.nv.constant0._ZN3cub18CUB_300001_SM_10006detail6reduce18DeviceReduceKernelINS2_10policy_hubIfjN4cuda3__47maximumIvEEE10Policy1000EPfjS8_fNS5_3std3__410__identityEEEvT0_PT3_T1_NS0_13GridEvenShareISI_EET2_T4_:
	.zero		958


//--------------------- .nv.constant0._ZN3cub18CUB_300001_SM_10006detail6reduce28DeviceReduceSingleTileKernelINS2_10policy_hubIfjN4cuda3__47maximumIvEEE10Policy1000EPfSB_jS8_ffNS5_3std3__410__identityEEEvT0_T1_T2_T3_T4_T6_ --------------------------
	.section	.nv.constant0._ZN3cub18CUB_300001_SM_10006detail6reduce28DeviceReduceSingleTileKernelINS2_10policy_hubIfjN4cuda3__47maximumIvEEE10Policy1000EPfSB_jS8_ffNS5_3std3__410__identityEEEvT0_T1_T2_T3_T4_T6_,"a",@progbits
	.sectionflags	@""
	.align	4
.nv.constant0._ZN3cub18CUB_300001_SM_10006detail6reduce28DeviceReduceSingleTileKernelINS2_10policy_hubIfjN4cuda3__47maximumIvEEE10Policy1000EPfSB_jS8_ffNS5_3std3__410__identityEEEvT0_T1_T2_T3_T4_T6_:
	.zero		925


//--------------------- .nv.constant0._ZN3cub18CUB_300001_SM_10006detail11EmptyKernelIvEEvv --------------------------
	.section	.nv.constant0._ZN3cub18CUB_300001_SM_10006detail11EmptyKernelIvEEvv,"a",@progbits
	.sectionflags	@""
	.align	4
.nv.constant0._ZN3cub18CUB_300001_SM_10006detail11EmptyKernelIvEEvv:
	.zero		896


//--------------------- .nv.constant0._Z22subtract_modulo_kernelPfS_S_i --------------------------
	.section	.nv.constant0._Z22subtract_modulo_kernelPfS_S_i,"a",@progbits
	.sectionflags	@""
	.align	4
.nv.constant0._Z22subtract_modulo_kernelPfS_S_i:
	.zero		924


//--------------------- .nv.constant0._Z6changePfS_i --------------------------
	.section	.nv.constant0._Z6changePfS_i,"a",@progbits
	.sectionflags	@""
	.align	4
.nv.constant0._Z6changePfS_i:
	.zero		916


//--------------------- SYMBOLS --------------------------

	.type		.nv.reservedSmem.offset0,@object
	.size		.nv.reservedSmem.offset0,0x4
	.type		.nv.reservedSmem.cap,@object
	.size		.nv.reservedSmem.cap,0x4
